//
// Generated by NVIDIA NVVM Compiler
//
// Compiler Build ID: CL-36424714
// Cuda compilation tools, release 13.0, V13.0.88
// Based on NVVM 20.0.0
//

.version 9.0
.target sm_100
.address_size 64

	// .globl	_Z9init_zeroPfi
// _ZZ14convolution_01PfiiS_iiiiS_E3tmp has been demoted
// _ZZ14fullyConnectedPfS_iiS_E5input has been demoted
.extern .shared .align 16 .b8 tmp[];

.visible .entry _Z9init_zeroPfi(
	.param .u64 .ptr .align 1 _Z9init_zeroPfi_param_0,
	.param .u32 _Z9init_zeroPfi_param_1
)
{
	.reg .pred 	%p<2>;
	.reg .b32 	%r<7>;
	.reg .b64 	%rd<5>;

	ld.param.u64 	%rd1, [_Z9init_zeroPfi_param_0];
	ld.param.u32 	%r2, [_Z9init_zeroPfi_param_1];
	mov.u32 	%r3, %ctaid.x;
	mov.u32 	%r4, %ntid.x;
	mov.u32 	%r5, %tid.x;
	mad.lo.s32 	%r1, %r3, %r4, %r5;
	setp.ge.s32 	%p1, %r1, %r2;
	@%p1 bra 	$L__BB0_2;
	cvta.to.global.u64 	%rd2, %rd1;
	mul.wide.s32 	%rd3, %r1, 4;
	add.s64 	%rd4, %rd2, %rd3;
	mov.b32 	%r6, 0;
	st.global.u32 	[%rd4], %r6;
$L__BB0_2:
	ret;

}
	// .globl	_Z14convolution_01PfiiS_iiiiS_
.visible .entry _Z14convolution_01PfiiS_iiiiS_(
	.param .u64 .ptr .align 1 _Z14convolution_01PfiiS_iiiiS__param_0,
	.param .u32 _Z14convolution_01PfiiS_iiiiS__param_1,
	.param .u32 _Z14convolution_01PfiiS_iiiiS__param_2,
	.param .u64 .ptr .align 1 _Z14convolution_01PfiiS_iiiiS__param_3,
	.param .u32 _Z14convolution_01PfiiS_iiiiS__param_4,
	.param .u32 _Z14convolution_01PfiiS_iiiiS__param_5,
	.param .u32 _Z14convolution_01PfiiS_iiiiS__param_6,
	.param .u32 _Z14convolution_01PfiiS_iiiiS__param_7,
	.param .u64 .ptr .align 1 _Z14convolution_01PfiiS_iiiiS__param_8
)
{
	.reg .pred 	%p<21>;
	.reg .b32 	%r<128>;
	.reg .b32 	%f<150>;
	.reg .b64 	%rd<48>;
	// demoted variable
	.shared .align 4 .b8 _ZZ14convolution_01PfiiS_iiiiS_E3tmp[2048];
	ld.param.u64 	%rd4, [_Z14convolution_01PfiiS_iiiiS__param_0];
	ld.param.u64 	%rd5, [_Z14convolution_01PfiiS_iiiiS__param_3];
	ld.param.u32 	%r53, [_Z14convolution_01PfiiS_iiiiS__param_4];
	ld.param.u32 	%r54, [_Z14convolution_01PfiiS_iiiiS__param_5];
	ld.param.u32 	%r55, [_Z14convolution_01PfiiS_iiiiS__param_6];
	ld.param.u32 	%r56, [_Z14convolution_01PfiiS_iiiiS__param_7];
	cvta.to.global.u64 	%rd1, %rd5;
	cvta.to.global.u64 	%rd2, %rd4;
	mov.u32 	%r1, %tid.x;
	shl.b32 	%r57, %r1, 2;
	mov.u32 	%r58, _ZZ14convolution_01PfiiS_iiiiS_E3tmp;
	add.s32 	%r2, %r58, %r57;
	mov.b32 	%r59, 0;
	st.shared.u32 	[%r2], %r59;
	mov.u32 	%r60, %ctaid.y;
	mov.u32 	%r61, %nctaid.x;
	mov.u32 	%r62, %ctaid.x;
	shr.u32 	%r63, %r53, 31;
	add.s32 	%r64, %r53, %r63;
	shr.s32 	%r65, %r64, 1;
	and.b32  	%r66, %r64, -2;
	add.s32 	%r3, %r66, %r61;
	add.s32 	%r67, %r65, %r62;
	mad.lo.s32 	%r68, %r3, %r65, %r67;
	mad.lo.s32 	%r4, %r3, %r60, %r68;
	mov.u32 	%r69, %nctaid.y;
	add.s32 	%r5, %r66, %r69;
	mov.u32 	%r6, %ctaid.z;
	setp.lt.s32 	%p1, %r55, %r56;
	@%p1 bra 	$L__BB1_15;
	mov.u32 	%r71, %ntid.x;
	mad.lo.s32 	%r72, %r71, %r6, %r1;
	mul.lo.s32 	%r7, %r72, %r53;
	sub.s32 	%r9, %r55, %r56;
	add.s32 	%r8, %r9, 1;
	and.b32  	%r10, %r8, 7;
	mov.b32 	%r111, 0;
	mov.f32 	%f140, 0f00000000;
	mov.u32 	%r112, %r56;
$L__BB1_2:
	setp.lt.u32 	%p2, %r9, 7;
	mad.lo.s32 	%r74, %r5, %r1, %r112;
	mad.lo.s32 	%r13, %r74, %r3, %r4;
	add.s32 	%r75, %r7, %r111;
	mul.lo.s32 	%r14, %r75, %r53;
	mov.b32 	%r117, 0;
	mov.u32 	%r116, %r56;
	@%p2 bra 	$L__BB1_5;
	mov.b32 	%r113, 0;
	mov.u32 	%r116, %r56;
$L__BB1_4:
	.pragma "nounroll";
	add.s32 	%r77, %r13, %r116;
	mul.wide.u32 	%rd6, %r77, 4;
	add.s64 	%rd7, %rd2, %rd6;
	ld.global.f32 	%f29, [%rd7];
	add.s32 	%r78, %r113, %r14;
	mul.wide.s32 	%rd8, %r78, 4;
	add.s64 	%rd9, %rd1, %rd8;
	ld.global.f32 	%f30, [%rd9];
	fma.rn.f32 	%f31, %f29, %f30, %f140;
	add.s32 	%r79, %r77, 1;
	mul.wide.u32 	%rd10, %r79, 4;
	add.s64 	%rd11, %rd2, %rd10;
	ld.global.f32 	%f32, [%rd11];
	ld.global.f32 	%f33, [%rd9+4];
	fma.rn.f32 	%f34, %f32, %f33, %f31;
	add.s32 	%r80, %r77, 2;
	mul.wide.u32 	%rd12, %r80, 4;
	add.s64 	%rd13, %rd2, %rd12;
	ld.global.f32 	%f35, [%rd13];
	ld.global.f32 	%f36, [%rd9+8];
	fma.rn.f32 	%f37, %f35, %f36, %f34;
	add.s32 	%r81, %r77, 3;
	mul.wide.u32 	%rd14, %r81, 4;
	add.s64 	%rd15, %rd2, %rd14;
	ld.global.f32 	%f38, [%rd15];
	ld.global.f32 	%f39, [%rd9+12];
	fma.rn.f32 	%f40, %f38, %f39, %f37;
	add.s32 	%r82, %r77, 4;
	mul.wide.u32 	%rd16, %r82, 4;
	add.s64 	%rd17, %rd2, %rd16;
	ld.global.f32 	%f41, [%rd17];
	ld.global.f32 	%f42, [%rd9+16];
	fma.rn.f32 	%f43, %f41, %f42, %f40;
	add.s32 	%r83, %r77, 5;
	mul.wide.u32 	%rd18, %r83, 4;
	add.s64 	%rd19, %rd2, %rd18;
	ld.global.f32 	%f44, [%rd19];
	ld.global.f32 	%f45, [%rd9+20];
	fma.rn.f32 	%f46, %f44, %f45, %f43;
	add.s32 	%r84, %r77, 6;
	mul.wide.u32 	%rd20, %r84, 4;
	add.s64 	%rd21, %rd2, %rd20;
	ld.global.f32 	%f47, [%rd21];
	ld.global.f32 	%f48, [%rd9+24];
	fma.rn.f32 	%f49, %f47, %f48, %f46;
	add.s32 	%r85, %r77, 7;
	mul.wide.u32 	%rd22, %r85, 4;
	add.s64 	%rd23, %rd2, %rd22;
	ld.global.f32 	%f50, [%rd23];
	ld.global.f32 	%f51, [%rd9+28];
	fma.rn.f32 	%f140, %f50, %f51, %f49;
	add.s32 	%r116, %r116, 8;
	add.s32 	%r113, %r113, 8;
	and.b32  	%r117, %r8, -8;
	setp.ne.s32 	%p3, %r113, %r117;
	@%p3 bra 	$L__BB1_4;
$L__BB1_5:
	setp.eq.s32 	%p4, %r10, 0;
	@%p4 bra 	$L__BB1_13;
	add.s32 	%r86, %r10, -1;
	setp.lt.u32 	%p5, %r86, 3;
	@%p5 bra 	$L__BB1_8;
	add.s32 	%r87, %r13, %r116;
	mul.wide.u32 	%rd24, %r87, 4;
	add.s64 	%rd25, %rd2, %rd24;
	ld.global.f32 	%f53, [%rd25];
	add.s32 	%r88, %r117, %r14;
	mul.wide.s32 	%rd26, %r88, 4;
	add.s64 	%rd27, %rd1, %rd26;
	ld.global.f32 	%f54, [%rd27];
	fma.rn.f32 	%f55, %f53, %f54, %f140;
	add.s32 	%r89, %r87, 1;
	mul.wide.u32 	%rd28, %r89, 4;
	add.s64 	%rd29, %rd2, %rd28;
	ld.global.f32 	%f56, [%rd29];
	ld.global.f32 	%f57, [%rd27+4];
	fma.rn.f32 	%f58, %f56, %f57, %f55;
	add.s32 	%r90, %r87, 2;
	mul.wide.u32 	%rd30, %r90, 4;
	add.s64 	%rd31, %rd2, %rd30;
	ld.global.f32 	%f59, [%rd31];
	ld.global.f32 	%f60, [%rd27+8];
	fma.rn.f32 	%f61, %f59, %f60, %f58;
	add.s32 	%r91, %r87, 3;
	mul.wide.u32 	%rd32, %r91, 4;
	add.s64 	%rd33, %rd2, %rd32;
	ld.global.f32 	%f62, [%rd33];
	ld.global.f32 	%f63, [%rd27+12];
	fma.rn.f32 	%f140, %f62, %f63, %f61;
	add.s32 	%r116, %r116, 4;
	add.s32 	%r117, %r117, 4;
$L__BB1_8:
	and.b32  	%r92, %r8, 3;
	setp.eq.s32 	%p6, %r92, 0;
	@%p6 bra 	$L__BB1_13;
	setp.eq.s32 	%p7, %r92, 1;
	@%p7 bra 	$L__BB1_11;
	add.s32 	%r93, %r13, %r116;
	mul.wide.u32 	%rd34, %r93, 4;
	add.s64 	%rd35, %rd2, %rd34;
	ld.global.f32 	%f65, [%rd35];
	add.s32 	%r94, %r117, %r14;
	mul.wide.s32 	%rd36, %r94, 4;
	add.s64 	%rd37, %rd1, %rd36;
	ld.global.f32 	%f66, [%rd37];
	fma.rn.f32 	%f67, %f65, %f66, %f140;
	add.s32 	%r95, %r93, 1;
	mul.wide.u32 	%rd38, %r95, 4;
	add.s64 	%rd39, %rd2, %rd38;
	ld.global.f32 	%f68, [%rd39];
	ld.global.f32 	%f69, [%rd37+4];
	fma.rn.f32 	%f140, %f68, %f69, %f67;
	add.s32 	%r116, %r116, 2;
	add.s32 	%r117, %r117, 2;
$L__BB1_11:
	and.b32  	%r96, %r8, 1;
	setp.eq.b32 	%p8, %r96, 1;
	not.pred 	%p9, %p8;
	@%p9 bra 	$L__BB1_13;
	add.s32 	%r97, %r13, %r116;
	mul.wide.u32 	%rd40, %r97, 4;
	add.s64 	%rd41, %rd2, %rd40;
	ld.global.f32 	%f70, [%rd41];
	add.s32 	%r98, %r117, %r14;
	mul.wide.s32 	%rd42, %r98, 4;
	add.s64 	%rd43, %rd1, %rd42;
	ld.global.f32 	%f71, [%rd43];
	fma.rn.f32 	%f140, %f70, %f71, %f140;
$L__BB1_13:
	add.s32 	%r112, %r112, 1;
	add.s32 	%r111, %r111, 1;
	setp.ne.s32 	%p10, %r111, %r8;
	@%p10 bra 	$L__BB1_2;
	st.shared.f32 	[%r2], %f140;
$L__BB1_15:
	bar.sync 	0;
	setp.ne.s32 	%p11, %r1, 0;
	@%p11 bra 	$L__BB1_30;
	mul.lo.s32 	%r99, %r3, %r6;
	mad.lo.s32 	%r32, %r99, %r5, %r4;
	setp.lt.s32 	%p12, %r54, 1;
	mov.f32 	%f149, 0f00000000;
	@%p12 bra 	$L__BB1_29;
	and.b32  	%r33, %r54, 15;
	setp.lt.u32 	%p13, %r54, 16;
	mov.f32 	%f149, 0f00000000;
	mov.b32 	%r124, 0;
	@%p13 bra 	$L__BB1_20;
	and.b32  	%r124, %r54, 2147483632;
	add.s32 	%r121, %r58, 32;
	neg.s32 	%r122, %r124;
	mov.f32 	%f149, 0f00000000;
$L__BB1_19:
	.pragma "nounroll";
	ld.shared.f32 	%f76, [%r121+-32];
	add.f32 	%f77, %f149, %f76;
	ld.shared.f32 	%f78, [%r121+-28];
	add.f32 	%f79, %f77, %f78;
	ld.shared.f32 	%f80, [%r121+-24];
	add.f32 	%f81, %f79, %f80;
	ld.shared.f32 	%f82, [%r121+-20];
	add.f32 	%f83, %f81, %f82;
	ld.shared.f32 	%f84, [%r121+-16];
	add.f32 	%f85, %f83, %f84;
	ld.shared.f32 	%f86, [%r121+-12];
	add.f32 	%f87, %f85, %f86;
	ld.shared.f32 	%f88, [%r121+-8];
	add.f32 	%f89, %f87, %f88;
	ld.shared.f32 	%f90, [%r121+-4];
	add.f32 	%f91, %f89, %f90;
	ld.shared.f32 	%f92, [%r121];
	add.f32 	%f93, %f91, %f92;
	ld.shared.f32 	%f94, [%r121+4];
	add.f32 	%f95, %f93, %f94;
	ld.shared.f32 	%f96, [%r121+8];
	add.f32 	%f97, %f95, %f96;
	ld.shared.f32 	%f98, [%r121+12];
	add.f32 	%f99, %f97, %f98;
	ld.shared.f32 	%f100, [%r121+16];
	add.f32 	%f101, %f99, %f100;
	ld.shared.f32 	%f102, [%r121+20];
	add.f32 	%f103, %f101, %f102;
	ld.shared.f32 	%f104, [%r121+24];
	add.f32 	%f105, %f103, %f104;
	ld.shared.f32 	%f106, [%r121+28];
	add.f32 	%f149, %f105, %f106;
	add.s32 	%r122, %r122, 16;
	add.s32 	%r121, %r121, 64;
	setp.ne.s32 	%p14, %r122, 0;
	@%p14 bra 	$L__BB1_19;
$L__BB1_20:
	setp.eq.s32 	%p15, %r33, 0;
	@%p15 bra 	$L__BB1_29;
	and.b32  	%r41, %r54, 7;
	setp.lt.u32 	%p16, %r33, 8;
	@%p16 bra 	$L__BB1_23;
	shl.b32 	%r103, %r124, 2;
	add.s32 	%r105, %r58, %r103;
	ld.shared.f32 	%f108, [%r105];
	add.f32 	%f109, %f149, %f108;
	ld.shared.f32 	%f110, [%r105+4];
	add.f32 	%f111, %f109, %f110;
	ld.shared.f32 	%f112, [%r105+8];
	add.f32 	%f113, %f111, %f112;
	ld.shared.f32 	%f114, [%r105+12];
	add.f32 	%f115, %f113, %f114;
	ld.shared.f32 	%f116, [%r105+16];
	add.f32 	%f117, %f115, %f116;
	ld.shared.f32 	%f118, [%r105+20];
	add.f32 	%f119, %f117, %f118;
	ld.shared.f32 	%f120, [%r105+24];
	add.f32 	%f121, %f119, %f120;
	ld.shared.f32 	%f122, [%r105+28];
	add.f32 	%f149, %f121, %f122;
	add.s32 	%r124, %r124, 8;
$L__BB1_23:
	setp.eq.s32 	%p17, %r41, 0;
	@%p17 bra 	$L__BB1_29;
	and.b32  	%r44, %r54, 3;
	setp.lt.u32 	%p18, %r41, 4;
	@%p18 bra 	$L__BB1_26;
	shl.b32 	%r106, %r124, 2;
	add.s32 	%r108, %r58, %r106;
	ld.shared.f32 	%f124, [%r108];
	add.f32 	%f125, %f149, %f124;
	ld.shared.f32 	%f126, [%r108+4];
	add.f32 	%f127, %f125, %f126;
	ld.shared.f32 	%f128, [%r108+8];
	add.f32 	%f129, %f127, %f128;
	ld.shared.f32 	%f130, [%r108+12];
	add.f32 	%f149, %f129, %f130;
	add.s32 	%r124, %r124, 4;
$L__BB1_26:
	setp.eq.s32 	%p19, %r44, 0;
	@%p19 bra 	$L__BB1_29;
	shl.b32 	%r109, %r124, 2;
	add.s32 	%r127, %r58, %r109;
	neg.s32 	%r126, %r44;
$L__BB1_28:
	.pragma "nounroll";
	ld.shared.f32 	%f131, [%r127];
	add.f32 	%f149, %f149, %f131;
	add.s32 	%r127, %r127, 4;
	add.s32 	%r126, %r126, 1;
	setp.ne.s32 	%p20, %r126, 0;
	@%p20 bra 	$L__BB1_28;
$L__BB1_29:
	ld.param.u64 	%rd47, [_Z14convolution_01PfiiS_iiiiS__param_8];
	cvta.to.global.u64 	%rd44, %rd47;
	mul.wide.s32 	%rd45, %r32, 4;
	add.s64 	%rd46, %rd44, %rd45;
	st.global.f32 	[%rd46], %f149;
$L__BB1_30:
	ret;

}
	// .globl	_Z14convolution_02PfiiiS_iiiiS_
.visible .entry _Z14convolution_02PfiiiS_iiiiS_(
	.param .u64 .ptr .align 1 _Z14convolution_02PfiiiS_iiiiS__param_0,
	.param .u32 _Z14convolution_02PfiiiS_iiiiS__param_1,
	.param .u32 _Z14convolution_02PfiiiS_iiiiS__param_2,
	.param .u32 _Z14convolution_02PfiiiS_iiiiS__param_3,
	.param .u64 .ptr .align 1 _Z14convolution_02PfiiiS_iiiiS__param_4,
	.param .u32 _Z14convolution_02PfiiiS_iiiiS__param_5,
	.param .u32 _Z14convolution_02PfiiiS_iiiiS__param_6,
	.param .u32 _Z14convolution_02PfiiiS_iiiiS__param_7,
	.param .u32 _Z14convolution_02PfiiiS_iiiiS__param_8,
	.param .u64 .ptr .align 1 _Z14convolution_02PfiiiS_iiiiS__param_9
)
{
	.reg .pred 	%p<14>;
	.reg .b32 	%r<94>;
	.reg .b32 	%f<75>;
	.reg .b64 	%rd<28>;

	ld.param.u64 	%rd6, [_Z14convolution_02PfiiiS_iiiiS__param_0];
	ld.param.u32 	%r49, [_Z14convolution_02PfiiiS_iiiiS__param_1];
	ld.param.u32 	%r43, [_Z14convolution_02PfiiiS_iiiiS__param_2];
	ld.param.u32 	%r44, [_Z14convolution_02PfiiiS_iiiiS__param_3];
	ld.param.u64 	%rd7, [_Z14convolution_02PfiiiS_iiiiS__param_4];
	ld.param.u32 	%r45, [_Z14convolution_02PfiiiS_iiiiS__param_5];
	ld.param.u32 	%r46, [_Z14convolution_02PfiiiS_iiiiS__param_6];
	ld.param.u32 	%r47, [_Z14convolution_02PfiiiS_iiiiS__param_7];
	ld.param.u32 	%r48, [_Z14convolution_02PfiiiS_iiiiS__param_8];
	cvta.to.global.u64 	%rd1, %rd7;
	cvta.to.global.u64 	%rd2, %rd6;
	mov.u32 	%r50, %ctaid.x;
	mov.u32 	%r51, %ntid.x;
	mov.u32 	%r52, %tid.x;
	mad.lo.s32 	%r1, %r50, %r51, %r52;
	setp.ge.s32 	%p1, %r1, %r49;
	mov.f32 	%f73, 0f00000000;
	@%p1 bra 	$L__BB2_19;
	mul.lo.s32 	%r53, %r44, %r43;
	div.s32 	%r2, %r1, %r53;
	mul.lo.s32 	%r54, %r53, %r2;
	sub.s32 	%r55, %r1, %r54;
	div.s32 	%r3, %r55, %r43;
	mul.lo.s32 	%r56, %r3, %r43;
	sub.s32 	%r4, %r55, %r56;
	shl.b32 	%r57, %r47, 1;
	add.s32 	%r5, %r57, %r43;
	mad.lo.s32 	%r58, %r5, %r47, %r47;
	add.s32 	%r59, %r58, %r4;
	mad.lo.s32 	%r6, %r3, %r5, %r59;
	add.s32 	%r7, %r57, %r44;
	setp.lt.s32 	%p2, %r46, 1;
	@%p2 bra 	$L__BB2_18;
	setp.lt.s32 	%p3, %r47, %r48;
	@%p3 bra 	$L__BB2_18;
	sub.s32 	%r9, %r47, %r48;
	add.s32 	%r8, %r9, 1;
	and.b32  	%r10, %r8, 7;
	and.b32  	%r11, %r8, -8;
	add.s64 	%rd3, %rd2, 16;
	add.s32 	%r61, %r4, %r48;
	add.s32 	%r12, %r61, %r47;
	add.s32 	%r13, %r3, %r47;
	add.s64 	%rd4, %rd1, 16;
	mov.f32 	%f73, 0f00000000;
	mov.b32 	%r81, 0;
$L__BB2_4:
	mul.lo.s32 	%r15, %r81, %r7;
	mov.b32 	%r82, 0;
	add.s32 	%r68, %r13, %r15;
	mov.u32 	%r83, %r48;
$L__BB2_5:
	setp.lt.u32 	%p4, %r9, 7;
	add.s32 	%r64, %r83, %r15;
	mad.lo.s32 	%r18, %r64, %r5, %r6;
	mad.lo.s32 	%r65, %r2, %r46, %r81;
	mad.lo.s32 	%r66, %r65, %r45, %r82;
	mul.lo.s32 	%r19, %r66, %r45;
	mov.b32 	%r90, 0;
	mov.u32 	%r89, %r48;
	@%p4 bra 	$L__BB2_8;
	and.b32  	%r67, %r8, -8;
	neg.s32 	%r86, %r67;
	add.s32 	%r69, %r68, %r83;
	mad.lo.s32 	%r85, %r5, %r69, %r12;
	mov.u32 	%r84, %r19;
	mov.u32 	%r89, %r48;
$L__BB2_7:
	.pragma "nounroll";
	mul.wide.s32 	%rd8, %r85, 4;
	add.s64 	%rd9, %rd3, %rd8;
	mul.wide.s32 	%rd10, %r84, 4;
	add.s64 	%rd11, %rd4, %rd10;
	ld.global.f32 	%f20, [%rd9+-16];
	ld.global.f32 	%f21, [%rd11+-16];
	fma.rn.f32 	%f22, %f20, %f21, %f73;
	ld.global.f32 	%f23, [%rd9+-12];
	ld.global.f32 	%f24, [%rd11+-12];
	fma.rn.f32 	%f25, %f23, %f24, %f22;
	ld.global.f32 	%f26, [%rd9+-8];
	ld.global.f32 	%f27, [%rd11+-8];
	fma.rn.f32 	%f28, %f26, %f27, %f25;
	ld.global.f32 	%f29, [%rd9+-4];
	ld.global.f32 	%f30, [%rd11+-4];
	fma.rn.f32 	%f31, %f29, %f30, %f28;
	ld.global.f32 	%f32, [%rd9];
	ld.global.f32 	%f33, [%rd11];
	fma.rn.f32 	%f34, %f32, %f33, %f31;
	ld.global.f32 	%f35, [%rd9+4];
	ld.global.f32 	%f36, [%rd11+4];
	fma.rn.f32 	%f37, %f35, %f36, %f34;
	ld.global.f32 	%f38, [%rd9+8];
	ld.global.f32 	%f39, [%rd11+8];
	fma.rn.f32 	%f40, %f38, %f39, %f37;
	ld.global.f32 	%f41, [%rd9+12];
	ld.global.f32 	%f42, [%rd11+12];
	fma.rn.f32 	%f73, %f41, %f42, %f40;
	add.s32 	%r89, %r89, 8;
	add.s32 	%r86, %r86, 8;
	add.s32 	%r85, %r85, 8;
	add.s32 	%r84, %r84, 8;
	setp.ne.s32 	%p5, %r86, 0;
	mov.u32 	%r90, %r11;
	@%p5 bra 	$L__BB2_7;
$L__BB2_8:
	setp.eq.s32 	%p6, %r10, 0;
	@%p6 bra 	$L__BB2_16;
	add.s32 	%r70, %r10, -1;
	setp.lt.u32 	%p7, %r70, 3;
	@%p7 bra 	$L__BB2_11;
	add.s32 	%r71, %r18, %r89;
	mul.wide.s32 	%rd12, %r71, 4;
	add.s64 	%rd13, %rd2, %rd12;
	ld.global.f32 	%f44, [%rd13];
	add.s32 	%r72, %r19, %r90;
	mul.wide.s32 	%rd14, %r72, 4;
	add.s64 	%rd15, %rd1, %rd14;
	ld.global.f32 	%f45, [%rd15];
	fma.rn.f32 	%f46, %f44, %f45, %f73;
	ld.global.f32 	%f47, [%rd13+4];
	ld.global.f32 	%f48, [%rd15+4];
	fma.rn.f32 	%f49, %f47, %f48, %f46;
	ld.global.f32 	%f50, [%rd13+8];
	ld.global.f32 	%f51, [%rd15+8];
	fma.rn.f32 	%f52, %f50, %f51, %f49;
	ld.global.f32 	%f53, [%rd13+12];
	ld.global.f32 	%f54, [%rd15+12];
	fma.rn.f32 	%f73, %f53, %f54, %f52;
	add.s32 	%r89, %r89, 4;
	add.s32 	%r90, %r90, 4;
$L__BB2_11:
	and.b32  	%r73, %r8, 3;
	setp.eq.s32 	%p8, %r73, 0;
	@%p8 bra 	$L__BB2_16;
	setp.eq.s32 	%p9, %r73, 1;
	@%p9 bra 	$L__BB2_14;
	add.s32 	%r74, %r18, %r89;
	mul.wide.s32 	%rd16, %r74, 4;
	add.s64 	%rd17, %rd2, %rd16;
	ld.global.f32 	%f56, [%rd17];
	add.s32 	%r75, %r19, %r90;
	mul.wide.s32 	%rd18, %r75, 4;
	add.s64 	%rd19, %rd1, %rd18;
	ld.global.f32 	%f57, [%rd19];
	fma.rn.f32 	%f58, %f56, %f57, %f73;
	ld.global.f32 	%f59, [%rd17+4];
	ld.global.f32 	%f60, [%rd19+4];
	fma.rn.f32 	%f73, %f59, %f60, %f58;
	add.s32 	%r89, %r89, 2;
	add.s32 	%r90, %r90, 2;
$L__BB2_14:
	and.b32  	%r76, %r8, 1;
	setp.eq.b32 	%p10, %r76, 1;
	not.pred 	%p11, %p10;
	@%p11 bra 	$L__BB2_16;
	add.s32 	%r77, %r18, %r89;
	mul.wide.s32 	%rd20, %r77, 4;
	add.s64 	%rd21, %rd2, %rd20;
	ld.global.f32 	%f61, [%rd21];
	add.s32 	%r78, %r19, %r90;
	mul.wide.s32 	%rd22, %r78, 4;
	add.s64 	%rd23, %rd1, %rd22;
	ld.global.f32 	%f62, [%rd23];
	fma.rn.f32 	%f73, %f61, %f62, %f73;
$L__BB2_16:
	add.s32 	%r83, %r83, 1;
	add.s32 	%r82, %r82, 1;
	setp.ne.s32 	%p12, %r82, %r8;
	@%p12 bra 	$L__BB2_5;
	add.s32 	%r81, %r81, 1;
	setp.ne.s32 	%p13, %r81, %r46;
	@%p13 bra 	$L__BB2_4;
$L__BB2_18:
	ld.param.u64 	%rd27, [_Z14convolution_02PfiiiS_iiiiS__param_9];
	mul.lo.s32 	%r79, %r7, %r5;
	mad.lo.s32 	%r80, %r79, %r2, %r6;
	cvta.to.global.u64 	%rd24, %rd27;
	mul.wide.s32 	%rd25, %r80, 4;
	add.s64 	%rd26, %rd24, %rd25;
	st.global.f32 	[%rd26], %f73;
$L__BB2_19:
	ret;

}
	// .globl	_Z10maxPoolingPfiiiS_i
.visible .entry _Z10maxPoolingPfiiiS_i(
	.param .u64 .ptr .align 1 _Z10maxPoolingPfiiiS_i_param_0,
	.param .u32 _Z10maxPoolingPfiiiS_i_param_1,
	.param .u32 _Z10maxPoolingPfiiiS_i_param_2,
	.param .u32 _Z10maxPoolingPfiiiS_i_param_3,
	.param .u64 .ptr .align 1 _Z10maxPoolingPfiiiS_i_param_4,
	.param .u32 _Z10maxPoolingPfiiiS_i_param_5
)
{
	.reg .pred 	%p<5>;
	.reg .b32 	%r<33>;
	.reg .b32 	%f<8>;
	.reg .b64 	%rd<11>;

	ld.param.u64 	%rd1, [_Z10maxPoolingPfiiiS_i_param_0];
	ld.param.u32 	%r2, [_Z10maxPoolingPfiiiS_i_param_1];
	ld.param.u32 	%r3, [_Z10maxPoolingPfiiiS_i_param_2];
	ld.param.u32 	%r4, [_Z10maxPoolingPfiiiS_i_param_3];
	ld.param.u64 	%rd2, [_Z10maxPoolingPfiiiS_i_param_4];
	ld.param.u32 	%r5, [_Z10maxPoolingPfiiiS_i_param_5];
	mov.u32 	%r6, %ntid.x;
	mov.u32 	%r7, %ctaid.x;
	mov.u32 	%r8, %tid.x;
	mad.lo.s32 	%r1, %r6, %r7, %r8;
	setp.ge.s32 	%p1, %r1, %r5;
	@%p1 bra 	$L__BB3_2;
	cvta.to.global.u64 	%rd3, %rd1;
	cvta.to.global.u64 	%rd4, %rd2;
	mul.lo.s32 	%r9, %r3, %r2;
	div.s32 	%r10, %r1, %r9;
	mul.lo.s32 	%r11, %r9, %r10;
	sub.s32 	%r12, %r1, %r11;
	div.s32 	%r13, %r12, %r2;
	mul.lo.s32 	%r14, %r13, %r2;
	sub.s32 	%r15, %r12, %r14;
	shl.b32 	%r16, %r4, 1;
	add.s32 	%r17, %r16, %r2;
	add.s32 	%r18, %r16, %r3;
	mad.lo.s32 	%r19, %r10, %r18, %r4;
	add.s32 	%r20, %r15, %r4;
	mad.lo.s32 	%r21, %r13, %r17, %r20;
	mad.lo.s32 	%r22, %r19, %r17, %r21;
	add.s32 	%r23, %r17, %r2;
	add.s32 	%r24, %r18, %r3;
	shl.b32 	%r25, %r2, 2;
	shl.b32 	%r26, %r4, 2;
	add.s32 	%r27, %r26, %r25;
	mad.lo.s32 	%r28, %r10, %r24, %r4;
	add.s32 	%r29, %r20, %r15;
	mad.lo.s32 	%r30, %r28, %r23, %r29;
	mad.lo.s32 	%r31, %r27, %r13, %r30;
	mul.wide.s32 	%rd5, %r31, 4;
	add.s64 	%rd6, %rd3, %rd5;
	ld.global.f32 	%f1, [%rd6];
	ld.global.f32 	%f2, [%rd6+4];
	setp.gt.f32 	%p2, %f2, %f1;
	selp.f32 	%f3, %f2, %f1, %p2;
	add.s32 	%r32, %r23, %r31;
	mul.wide.s32 	%rd7, %r32, 4;
	add.s64 	%rd8, %rd3, %rd7;
	ld.global.f32 	%f4, [%rd8];
	setp.gt.f32 	%p3, %f4, %f3;
	selp.f32 	%f5, %f4, %f3, %p3;
	ld.global.f32 	%f6, [%rd8+4];
	setp.gt.f32 	%p4, %f6, %f5;
	selp.f32 	%f7, %f6, %f5, %p4;
	mul.wide.s32 	%rd9, %r22, 4;
	add.s64 	%rd10, %rd4, %rd9;
	st.global.f32 	[%rd10], %f7;
$L__BB3_2:
	ret;

}
	// .globl	_Z14remove_paddingPfiiiiS_
.visible .entry _Z14remove_paddingPfiiiiS_(
	.param .u64 .ptr .align 1 _Z14remove_paddingPfiiiiS__param_0,
	.param .u32 _Z14remove_paddingPfiiiiS__param_1,
	.param .u32 _Z14remove_paddingPfiiiiS__param_2,
	.param .u32 _Z14remove_paddingPfiiiiS__param_3,
	.param .u32 _Z14remove_paddingPfiiiiS__param_4,
	.param .u64 .ptr .align 1 _Z14remove_paddingPfiiiiS__param_5
)
{
	.reg .pred 	%p<2>;
	.reg .b32 	%r<23>;
	.reg .b32 	%f<2>;
	.reg .b64 	%rd<9>;

	ld.param.u64 	%rd1, [_Z14remove_paddingPfiiiiS__param_0];
	ld.param.u32 	%r2, [_Z14remove_paddingPfiiiiS__param_1];
	ld.param.u32 	%r3, [_Z14remove_paddingPfiiiiS__param_2];
	ld.param.u32 	%r4, [_Z14remove_paddingPfiiiiS__param_3];
	ld.param.u32 	%r5, [_Z14remove_paddingPfiiiiS__param_4];
	ld.param.u64 	%rd2, [_Z14remove_paddingPfiiiiS__param_5];
	mov.u32 	%r6, %ctaid.x;
	mov.u32 	%r7, %ntid.x;
	mov.u32 	%r8, %tid.x;
	mad.lo.s32 	%r1, %r6, %r7, %r8;
	setp.ge.s32 	%p1, %r1, %r5;
	@%p1 bra 	$L__BB4_2;
	cvta.to.global.u64 	%rd3, %rd1;
	cvta.to.global.u64 	%rd4, %rd2;
	mul.lo.s32 	%r9, %r3, %r2;
	div.s32 	%r10, %r1, %r9;
	mul.lo.s32 	%r11, %r9, %r10;
	sub.s32 	%r12, %r1, %r11;
	div.s32 	%r13, %r12, %r2;
	mul.lo.s32 	%r14, %r13, %r2;
	sub.s32 	%r15, %r12, %r14;
	shl.b32 	%r16, %r4, 1;
	add.s32 	%r17, %r16, %r2;
	add.s32 	%r18, %r16, %r3;
	mad.lo.s32 	%r19, %r10, %r18, %r4;
	add.s32 	%r20, %r15, %r4;
	mad.lo.s32 	%r21, %r13, %r17, %r20;
	mad.lo.s32 	%r22, %r19, %r17, %r21;
	mul.wide.s32 	%rd5, %r22, 4;
	add.s64 	%rd6, %rd3, %rd5;
	ld.global.f32 	%f1, [%rd6];
	mul.wide.s32 	%rd7, %r1, 4;
	add.s64 	%rd8, %rd4, %rd7;
	st.global.f32 	[%rd8], %f1;
$L__BB4_2:
	ret;

}
	// .globl	_Z14fullyConnectedPfS_iiS_
.visible .entry _Z14fullyConnectedPfS_iiS_(
	.param .u64 .ptr .align 1 _Z14fullyConnectedPfS_iiS__param_0,
	.param .u64 .ptr .align 1 _Z14fullyConnectedPfS_iiS__param_1,
	.param .u32 _Z14fullyConnectedPfS_iiS__param_2,
	.param .u32 _Z14fullyConnectedPfS_iiS__param_3,
	.param .u64 .ptr .align 1 _Z14fullyConnectedPfS_iiS__param_4
)
{
	.reg .pred 	%p<13>;
	.reg .b32 	%r<82>;
	.reg .b32 	%f<102>;
	.reg .b64 	%rd<45>;
	// demoted variable
	.shared .align 4 .b8 _ZZ14fullyConnectedPfS_iiS_E5input[4096];
	ld.param.u64 	%rd3, [_Z14fullyConnectedPfS_iiS__param_0];
	ld.param.u64 	%rd4, [_Z14fullyConnectedPfS_iiS__param_1];
	ld.param.u32 	%r28, [_Z14fullyConnectedPfS_iiS__param_2];
	ld.param.u64 	%rd5, [_Z14fullyConnectedPfS_iiS__param_4];
	cvta.to.global.u64 	%rd1, %rd5;
	mov.u32 	%r1, %tid.x;
	setp.ne.s32 	%p1, %r1, 0;
	@%p1 bra 	$L__BB5_3;
	cvta.to.global.u64 	%rd2, %rd3;
	mov.u32 	%r30, %ctaid.x;
	mov.u32 	%r31, %ntid.x;
	mul.lo.s32 	%r2, %r30, %r31;
	mov.b32 	%r74, 0;
	mov.u32 	%r34, _ZZ14fullyConnectedPfS_iiS_E5input;
$L__BB5_2:
	add.s32 	%r32, %r74, %r2;
	mul.wide.u32 	%rd6, %r32, 4;
	add.s64 	%rd7, %rd2, %rd6;
	ld.global.f32 	%f14, [%rd7];
	shl.b32 	%r33, %r74, 2;
	add.s32 	%r35, %r34, %r33;
	st.shared.f32 	[%r35], %f14;
	add.s32 	%r36, %r32, 1;
	mul.wide.u32 	%rd8, %r36, 4;
	add.s64 	%rd9, %rd2, %rd8;
	ld.global.f32 	%f15, [%rd9];
	st.shared.f32 	[%r35+4], %f15;
	add.s32 	%r37, %r32, 2;
	mul.wide.u32 	%rd10, %r37, 4;
	add.s64 	%rd11, %rd2, %rd10;
	ld.global.f32 	%f16, [%rd11];
	st.shared.f32 	[%r35+8], %f16;
	add.s32 	%r38, %r32, 3;
	mul.wide.u32 	%rd12, %r38, 4;
	add.s64 	%rd13, %rd2, %rd12;
	ld.global.f32 	%f17, [%rd13];
	st.shared.f32 	[%r35+12], %f17;
	add.s32 	%r39, %r32, 4;
	mul.wide.u32 	%rd14, %r39, 4;
	add.s64 	%rd15, %rd2, %rd14;
	ld.global.f32 	%f18, [%rd15];
	st.shared.f32 	[%r35+16], %f18;
	add.s32 	%r40, %r32, 5;
	mul.wide.u32 	%rd16, %r40, 4;
	add.s64 	%rd17, %rd2, %rd16;
	ld.global.f32 	%f19, [%rd17];
	st.shared.f32 	[%r35+20], %f19;
	add.s32 	%r41, %r32, 6;
	mul.wide.u32 	%rd18, %r41, 4;
	add.s64 	%rd19, %rd2, %rd18;
	ld.global.f32 	%f20, [%rd19];
	st.shared.f32 	[%r35+24], %f20;
	add.s32 	%r42, %r32, 7;
	mul.wide.u32 	%rd20, %r42, 4;
	add.s64 	%rd21, %rd2, %rd20;
	ld.global.f32 	%f21, [%rd21];
	st.shared.f32 	[%r35+28], %f21;
	add.s32 	%r43, %r32, 8;
	mul.wide.u32 	%rd22, %r43, 4;
	add.s64 	%rd23, %rd2, %rd22;
	ld.global.f32 	%f22, [%rd23];
	st.shared.f32 	[%r35+32], %f22;
	add.s32 	%r44, %r32, 9;
	mul.wide.u32 	%rd24, %r44, 4;
	add.s64 	%rd25, %rd2, %rd24;
	ld.global.f32 	%f23, [%rd25];
	st.shared.f32 	[%r35+36], %f23;
	add.s32 	%r45, %r32, 10;
	mul.wide.u32 	%rd26, %r45, 4;
	add.s64 	%rd27, %rd2, %rd26;
	ld.global.f32 	%f24, [%rd27];
	st.shared.f32 	[%r35+40], %f24;
	add.s32 	%r46, %r32, 11;
	mul.wide.u32 	%rd28, %r46, 4;
	add.s64 	%rd29, %rd2, %rd28;
	ld.global.f32 	%f25, [%rd29];
	st.shared.f32 	[%r35+44], %f25;
	add.s32 	%r47, %r32, 12;
	mul.wide.u32 	%rd30, %r47, 4;
	add.s64 	%rd31, %rd2, %rd30;
	ld.global.f32 	%f26, [%rd31];
	st.shared.f32 	[%r35+48], %f26;
	add.s32 	%r48, %r32, 13;
	mul.wide.u32 	%rd32, %r48, 4;
	add.s64 	%rd33, %rd2, %rd32;
	ld.global.f32 	%f27, [%rd33];
	st.shared.f32 	[%r35+52], %f27;
	add.s32 	%r49, %r32, 14;
	mul.wide.u32 	%rd34, %r49, 4;
	add.s64 	%rd35, %rd2, %rd34;
	ld.global.f32 	%f28, [%rd35];
	st.shared.f32 	[%r35+56], %f28;
	add.s32 	%r50, %r32, 15;
	mul.wide.u32 	%rd36, %r50, 4;
	add.s64 	%rd37, %rd2, %rd36;
	ld.global.f32 	%f29, [%rd37];
	st.shared.f32 	[%r35+60], %f29;
	add.s32 	%r74, %r74, 16;
	setp.ne.s32 	%p2, %r74, 1024;
	@%p2 bra 	$L__BB5_2;
$L__BB5_3:
	mov.u32 	%r5, %ctaid.x;
	or.b32  	%r51, %r5, %r1;
	setp.ne.s32 	%p3, %r51, 0;
	@%p3 bra 	$L__BB5_5;
	mov.u32 	%r52, %ctaid.y;
	mul.wide.u32 	%rd38, %r52, 4;
	add.s64 	%rd39, %rd1, %rd38;
	mov.b32 	%r53, 0;
	st.global.u32 	[%rd39], %r53;
$L__BB5_5:
	setp.ne.s32 	%p4, %r1, 0;
	bar.sync 	0;
	shl.b32 	%r54, %r1, 2;
	mov.u32 	%r55, _ZZ14fullyConnectedPfS_iiS_E5input;
	add.s32 	%r56, %r55, %r54;
	ld.shared.f32 	%f30, [%r56];
	mov.u32 	%r6, %ctaid.y;
	shl.b32 	%r57, %r5, 10;
	or.b32  	%r58, %r57, %r1;
	mad.lo.s32 	%r59, %r28, %r6, %r58;
	cvta.to.global.u64 	%rd40, %rd4;
	mul.wide.u32 	%rd41, %r59, 4;
	add.s64 	%rd42, %rd40, %rd41;
	ld.global.f32 	%f31, [%rd42];
	mul.f32 	%f32, %f30, %f31;
	mov.u32 	%r60, tmp;
	add.s32 	%r61, %r60, %r54;
	st.shared.f32 	[%r61], %f32;
	bar.sync 	0;
	@%p4 bra 	$L__BB5_19;
	mov.u32 	%r7, %ntid.x;
	and.b32  	%r8, %r7, 15;
	setp.lt.u32 	%p5, %r7, 16;
	mov.f32 	%f101, 0f00000000;
	mov.b32 	%r78, 0;
	@%p5 bra 	$L__BB5_9;
	and.b32  	%r78, %r7, 2032;
	add.s32 	%r75, %r60, 32;
	and.b32  	%r65, %r7, -16;
	neg.s32 	%r76, %r65;
	mov.f32 	%f101, 0f00000000;
$L__BB5_8:
	.pragma "nounroll";
	ld.shared.v4.f32 	{%f36, %f37, %f38, %f39}, [%r75+-32];
	add.f32 	%f40, %f101, %f36;
	add.f32 	%f41, %f40, %f37;
	add.f32 	%f42, %f41, %f38;
	add.f32 	%f43, %f42, %f39;
	ld.shared.v4.f32 	{%f44, %f45, %f46, %f47}, [%r75+-16];
	add.f32 	%f48, %f43, %f44;
	add.f32 	%f49, %f48, %f45;
	add.f32 	%f50, %f49, %f46;
	add.f32 	%f51, %f50, %f47;
	ld.shared.v4.f32 	{%f52, %f53, %f54, %f55}, [%r75];
	add.f32 	%f56, %f51, %f52;
	add.f32 	%f57, %f56, %f53;
	add.f32 	%f58, %f57, %f54;
	add.f32 	%f59, %f58, %f55;
	ld.shared.v4.f32 	{%f60, %f61, %f62, %f63}, [%r75+16];
	add.f32 	%f64, %f59, %f60;
	add.f32 	%f65, %f64, %f61;
	add.f32 	%f66, %f65, %f62;
	add.f32 	%f101, %f66, %f63;
	add.s32 	%r76, %r76, 16;
	add.s32 	%r75, %r75, 64;
	setp.ne.s32 	%p6, %r76, 0;
	@%p6 bra 	$L__BB5_8;
$L__BB5_9:
	setp.eq.s32 	%p7, %r8, 0;
	@%p7 bra 	$L__BB5_18;
	and.b32  	%r16, %r7, 7;
	setp.lt.u32 	%p8, %r8, 8;
	@%p8 bra 	$L__BB5_12;
	shl.b32 	%r66, %r78, 2;
	add.s32 	%r68, %r60, %r66;
	ld.shared.f32 	%f68, [%r68];
	add.f32 	%f69, %f101, %f68;
	ld.shared.f32 	%f70, [%r68+4];
	add.f32 	%f71, %f69, %f70;
	ld.shared.f32 	%f72, [%r68+8];
	add.f32 	%f73, %f71, %f72;
	ld.shared.f32 	%f74, [%r68+12];
	add.f32 	%f75, %f73, %f74;
	ld.shared.f32 	%f76, [%r68+16];
	add.f32 	%f77, %f75, %f76;
	ld.shared.f32 	%f78, [%r68+20];
	add.f32 	%f79, %f77, %f78;
	ld.shared.f32 	%f80, [%r68+24];
	add.f32 	%f81, %f79, %f80;
	ld.shared.f32 	%f82, [%r68+28];
	add.f32 	%f101, %f81, %f82;
	add.s32 	%r78, %r78, 8;
$L__BB5_12:
	setp.eq.s32 	%p9, %r16, 0;
	@%p9 bra 	$L__BB5_18;
	and.b32  	%r19, %r7, 3;
	setp.lt.u32 	%p10, %r16, 4;
	@%p10 bra 	$L__BB5_15;
	shl.b32 	%r69, %r78, 2;
	add.s32 	%r71, %r60, %r69;
	ld.shared.f32 	%f84, [%r71];
	add.f32 	%f85, %f101, %f84;
	ld.shared.f32 	%f86, [%r71+4];
	add.f32 	%f87, %f85, %f86;
	ld.shared.f32 	%f88, [%r71+8];
	add.f32 	%f89, %f87, %f88;
	ld.shared.f32 	%f90, [%r71+12];
	add.f32 	%f101, %f89, %f90;
	add.s32 	%r78, %r78, 4;
$L__BB5_15:
	setp.eq.s32 	%p11, %r19, 0;
	@%p11 bra 	$L__BB5_18;
	shl.b32 	%r72, %r78, 2;
	add.s32 	%r81, %r60, %r72;
	neg.s32 	%r80, %r19;
$L__BB5_17:
	.pragma "nounroll";
	ld.shared.f32 	%f91, [%r81];
	add.f32 	%f101, %f101, %f91;
	add.s32 	%r81, %r81, 4;
	add.s32 	%r80, %r80, 1;
	setp.ne.s32 	%p12, %r80, 0;
	@%p12 bra 	$L__BB5_17;
$L__BB5_18:
	mul.wide.u32 	%rd43, %r6, 4;
	add.s64 	%rd44, %rd1, %rd43;
	atom.global.add.f32 	%f92, [%rd44], %f101;
$L__BB5_19:
	ret;

}
	// .globl	_Z17fullyConnected_02PfS_iiS_
.visible .entry _Z17fullyConnected_02PfS_iiS_(
	.param .u64 .ptr .align 1 _Z17fullyConnected_02PfS_iiS__param_0,
	.param .u64 .ptr .align 1 _Z17fullyConnected_02PfS_iiS__param_1,
	.param .u32 _Z17fullyConnected_02PfS_iiS__param_2,
	.param .u32 _Z17fullyConnected_02PfS_iiS__param_3,
	.param .u64 .ptr .align 1 _Z17fullyConnected_02PfS_iiS__param_4
)
{
	.reg .pred 	%p<11>;
	.reg .b32 	%r<38>;
	.reg .b32 	%f<112>;
	.reg .b64 	%rd<31>;

	ld.param.u64 	%rd11, [_Z17fullyConnected_02PfS_iiS__param_0];
	ld.param.u64 	%rd12, [_Z17fullyConnected_02PfS_iiS__param_1];
	ld.param.u32 	%r23, [_Z17fullyConnected_02PfS_iiS__param_2];
	ld.param.u32 	%r24, [_Z17fullyConnected_02PfS_iiS__param_3];
	ld.param.u64 	%rd10, [_Z17fullyConnected_02PfS_iiS__param_4];
	cvta.to.global.u64 	%rd1, %rd12;
	cvta.to.global.u64 	%rd2, %rd11;
	mov.u32 	%r25, %ntid.x;
	mov.u32 	%r26, %ctaid.x;
	mov.u32 	%r27, %tid.x;
	mad.lo.s32 	%r1, %r25, %r26, %r27;
	setp.ge.s32 	%p1, %r1, %r24;
	@%p1 bra 	$L__BB6_15;
	mul.lo.s32 	%r2, %r23, %r1;
	setp.lt.s32 	%p2, %r23, 1;
	mov.f32 	%f111, 0f00000000;
	@%p2 bra 	$L__BB6_14;
	and.b32  	%r3, %r23, 15;
	setp.lt.u32 	%p3, %r23, 16;
	mov.f32 	%f111, 0f00000000;
	mov.b32 	%r34, 0;
	@%p3 bra 	$L__BB6_5;
	and.b32  	%r34, %r23, 2147483632;
	neg.s32 	%r32, %r34;
	add.s64 	%rd29, %rd2, 32;
	add.s64 	%rd4, %rd1, 32;
	mov.f32 	%f111, 0f00000000;
	mov.u32 	%r31, %r2;
$L__BB6_4:
	.pragma "nounroll";
	mul.wide.s32 	%rd13, %r31, 4;
	add.s64 	%rd14, %rd4, %rd13;
	ld.global.f32 	%f18, [%rd29+-32];
	ld.global.f32 	%f19, [%rd14+-32];
	fma.rn.f32 	%f20, %f18, %f19, %f111;
	ld.global.f32 	%f21, [%rd29+-28];
	ld.global.f32 	%f22, [%rd14+-28];
	fma.rn.f32 	%f23, %f21, %f22, %f20;
	ld.global.f32 	%f24, [%rd29+-24];
	ld.global.f32 	%f25, [%rd14+-24];
	fma.rn.f32 	%f26, %f24, %f25, %f23;
	ld.global.f32 	%f27, [%rd29+-20];
	ld.global.f32 	%f28, [%rd14+-20];
	fma.rn.f32 	%f29, %f27, %f28, %f26;
	ld.global.f32 	%f30, [%rd29+-16];
	ld.global.f32 	%f31, [%rd14+-16];
	fma.rn.f32 	%f32, %f30, %f31, %f29;
	ld.global.f32 	%f33, [%rd29+-12];
	ld.global.f32 	%f34, [%rd14+-12];
	fma.rn.f32 	%f35, %f33, %f34, %f32;
	ld.global.f32 	%f36, [%rd29+-8];
	ld.global.f32 	%f37, [%rd14+-8];
	fma.rn.f32 	%f38, %f36, %f37, %f35;
	ld.global.f32 	%f39, [%rd29+-4];
	ld.global.f32 	%f40, [%rd14+-4];
	fma.rn.f32 	%f41, %f39, %f40, %f38;
	ld.global.f32 	%f42, [%rd29];
	ld.global.f32 	%f43, [%rd14];
	fma.rn.f32 	%f44, %f42, %f43, %f41;
	ld.global.f32 	%f45, [%rd29+4];
	ld.global.f32 	%f46, [%rd14+4];
	fma.rn.f32 	%f47, %f45, %f46, %f44;
	ld.global.f32 	%f48, [%rd29+8];
	ld.global.f32 	%f49, [%rd14+8];
	fma.rn.f32 	%f50, %f48, %f49, %f47;
	ld.global.f32 	%f51, [%rd29+12];
	ld.global.f32 	%f52, [%rd14+12];
	fma.rn.f32 	%f53, %f51, %f52, %f50;
	ld.global.f32 	%f54, [%rd29+16];
	ld.global.f32 	%f55, [%rd14+16];
	fma.rn.f32 	%f56, %f54, %f55, %f53;
	ld.global.f32 	%f57, [%rd29+20];
	ld.global.f32 	%f58, [%rd14+20];
	fma.rn.f32 	%f59, %f57, %f58, %f56;
	ld.global.f32 	%f60, [%rd29+24];
	ld.global.f32 	%f61, [%rd14+24];
	fma.rn.f32 	%f62, %f60, %f61, %f59;
	ld.global.f32 	%f63, [%rd29+28];
	ld.global.f32 	%f64, [%rd14+28];
	fma.rn.f32 	%f111, %f63, %f64, %f62;
	add.s32 	%r32, %r32, 16;
	add.s64 	%rd29, %rd29, 64;
	add.s32 	%r31, %r31, 16;
	setp.ne.s32 	%p4, %r32, 0;
	@%p4 bra 	$L__BB6_4;
$L__BB6_5:
	setp.eq.s32 	%p5, %r3, 0;
	@%p5 bra 	$L__BB6_14;
	and.b32  	%r11, %r23, 7;
	setp.lt.u32 	%p6, %r3, 8;
	@%p6 bra 	$L__BB6_8;
	mul.wide.u32 	%rd15, %r34, 4;
	add.s64 	%rd16, %rd2, %rd15;
	ld.global.f32 	%f66, [%rd16];
	add.s32 	%r29, %r34, %r2;
	mul.wide.s32 	%rd17, %r29, 4;
	add.s64 	%rd18, %rd1, %rd17;
	ld.global.f32 	%f67, [%rd18];
	fma.rn.f32 	%f68, %f66, %f67, %f111;
	ld.global.f32 	%f69, [%rd16+4];
	ld.global.f32 	%f70, [%rd18+4];
	fma.rn.f32 	%f71, %f69, %f70, %f68;
	ld.global.f32 	%f72, [%rd16+8];
	ld.global.f32 	%f73, [%rd18+8];
	fma.rn.f32 	%f74, %f72, %f73, %f71;
	ld.global.f32 	%f75, [%rd16+12];
	ld.global.f32 	%f76, [%rd18+12];
	fma.rn.f32 	%f77, %f75, %f76, %f74;
	ld.global.f32 	%f78, [%rd16+16];
	ld.global.f32 	%f79, [%rd18+16];
	fma.rn.f32 	%f80, %f78, %f79, %f77;
	ld.global.f32 	%f81, [%rd16+20];
	ld.global.f32 	%f82, [%rd18+20];
	fma.rn.f32 	%f83, %f81, %f82, %f80;
	ld.global.f32 	%f84, [%rd16+24];
	ld.global.f32 	%f85, [%rd18+24];
	fma.rn.f32 	%f86, %f84, %f85, %f83;
	ld.global.f32 	%f87, [%rd16+28];
	ld.global.f32 	%f88, [%rd18+28];
	fma.rn.f32 	%f111, %f87, %f88, %f86;
	add.s32 	%r34, %r34, 8;
$L__BB6_8:
	setp.eq.s32 	%p7, %r11, 0;
	@%p7 bra 	$L__BB6_14;
	and.b32  	%r14, %r23, 3;
	setp.lt.u32 	%p8, %r11, 4;
	@%p8 bra 	$L__BB6_11;
	mul.wide.u32 	%rd19, %r34, 4;
	add.s64 	%rd20, %rd2, %rd19;
	ld.global.f32 	%f90, [%rd20];
	add.s32 	%r30, %r34, %r2;
	mul.wide.s32 	%rd21, %r30, 4;
	add.s64 	%rd22, %rd1, %rd21;
	ld.global.f32 	%f91, [%rd22];
	fma.rn.f32 	%f92, %f90, %f91, %f111;
	ld.global.f32 	%f93, [%rd20+4];
	ld.global.f32 	%f94, [%rd22+4];
	fma.rn.f32 	%f95, %f93, %f94, %f92;
	ld.global.f32 	%f96, [%rd20+8];
	ld.global.f32 	%f97, [%rd22+8];
	fma.rn.f32 	%f98, %f96, %f97, %f95;
	ld.global.f32 	%f99, [%rd20+12];
	ld.global.f32 	%f100, [%rd22+12];
	fma.rn.f32 	%f111, %f99, %f100, %f98;
	add.s32 	%r34, %r34, 4;
$L__BB6_11:
	setp.eq.s32 	%p9, %r14, 0;
	@%p9 bra 	$L__BB6_14;
	add.s32 	%r37, %r34, %r2;
	mul.wide.u32 	%rd23, %r34, 4;
	add.s64 	%rd30, %rd2, %rd23;
	neg.s32 	%r36, %r14;
$L__BB6_13:
	.pragma "nounroll";
	mul.wide.s32 	%rd24, %r37, 4;
	add.s64 	%rd25, %rd1, %rd24;
	ld.global.f32 	%f101, [%rd30];
	ld.global.f32 	%f102, [%rd25];
	fma.rn.f32 	%f111, %f101, %f102, %f111;
	add.s32 	%r37, %r37, 1;
	add.s64 	%rd30, %rd30, 4;
	add.s32 	%r36, %r36, 1;
	setp.ne.s32 	%p10, %r36, 0;
	@%p10 bra 	$L__BB6_13;
$L__BB6_14:
	cvta.to.global.u64 	%rd26, %rd10;
	mul.wide.s32 	%rd27, %r1, 4;
	add.s64 	%rd28, %rd26, %rd27;
	st.global.f32 	[%rd28], %f111;
$L__BB6_15:
	ret;

}
	// .globl	_Z4reluPfi
.visible .entry _Z4reluPfi(
	.param .u64 .ptr .align 1 _Z4reluPfi_param_0,
	.param .u32 _Z4reluPfi_param_1
)
{
	.reg .pred 	%p<2>;
	.reg .b32 	%r<6>;
	.reg .b32 	%f<3>;
	.reg .b64 	%rd<5>;

	ld.param.u64 	%rd1, [_Z4reluPfi_param_0];
	ld.param.u32 	%r2, [_Z4reluPfi_param_1];
	mov.u32 	%r3, %ctaid.x;
	mov.u32 	%r4, %ntid.x;
	mov.u32 	%r5, %tid.x;
	mad.lo.s32 	%r1, %r3, %r4, %r5;
	setp.ge.s32 	%p1, %r1, %r2;
	@%p1 bra 	$L__BB7_2;
	cvta.to.global.u64 	%rd2, %rd1;
	mul.wide.s32 	%rd3, %r1, 4;
	add.s64 	%rd4, %rd2, %rd3;
	ld.global.f32 	%f1, [%rd4];
	max.f32 	%f2, %f1, 0f00000000;
	st.global.f32 	[%rd4], %f2;
$L__BB7_2:
	ret;

}
	// .globl	_Z7softmaxPfiS_
.visible .entry _Z7softmaxPfiS_(
	.param .u64 .ptr .align 1 _Z7softmaxPfiS__param_0,
	.param .u32 _Z7softmaxPfiS__param_1,
	.param .u64 .ptr .align 1 _Z7softmaxPfiS__param_2
)
{
	.reg .pred 	%p<11>;
	.reg .b32 	%r<55>;
	.reg .b32 	%f<210>;
	.reg .b64 	%rd<18>;

	ld.param.u64 	%rd6, [_Z7softmaxPfiS__param_0];
	ld.param.u32 	%r13, [_Z7softmaxPfiS__param_1];
	ld.param.u64 	%rd5, [_Z7softmaxPfiS__param_2];
	cvta.to.global.u64 	%rd1, %rd6;
	mov.u32 	%r14, %ntid.x;
	mov.u32 	%r15, %ctaid.x;
	mov.u32 	%r16, %tid.x;
	mad.lo.s32 	%r1, %r14, %r15, %r16;
	setp.ge.s32 	%p1, %r1, %r13;
	@%p1 bra 	$L__BB8_14;
	setp.lt.s32 	%p2, %r13, 1;
	mov.f32 	%f209, 0f00000000;
	@%p2 bra 	$L__BB8_13;
	and.b32  	%r2, %r13, 7;
	setp.lt.u32 	%p3, %r13, 8;
	mov.f32 	%f209, 0f00000000;
	mov.b32 	%r53, 0;
	@%p3 bra 	$L__BB8_5;
	and.b32  	%r53, %r13, 2147483640;
	neg.s32 	%r51, %r53;
	add.s64 	%rd17, %rd1, 16;
	mov.f32 	%f209, 0f00000000;
$L__BB8_4:
	.pragma "nounroll";
	ld.global.f32 	%f17, [%rd17+-16];
	fma.rn.f32 	%f18, %f17, 0f3BBB989D, 0f3F000000;
	cvt.sat.f32.f32 	%f19, %f18;
	mov.f32 	%f20, 0f4B400001;
	mov.f32 	%f21, 0f437C0000;
	fma.rm.f32 	%f22, %f19, %f21, %f20;
	add.f32 	%f23, %f22, 0fCB40007F;
	neg.f32 	%f24, %f23;
	fma.rn.f32 	%f25, %f17, 0f3FB8AA3B, %f24;
	fma.rn.f32 	%f26, %f17, 0f32A57060, %f25;
	mov.b32 	%r18, %f22;
	shl.b32 	%r19, %r18, 23;
	mov.b32 	%f27, %r19;
	ex2.approx.ftz.f32 	%f28, %f26;
	fma.rn.f32 	%f29, %f28, %f27, %f209;
	ld.global.f32 	%f30, [%rd17+-12];
	fma.rn.f32 	%f31, %f30, 0f3BBB989D, 0f3F000000;
	cvt.sat.f32.f32 	%f32, %f31;
	fma.rm.f32 	%f33, %f32, %f21, %f20;
	add.f32 	%f34, %f33, 0fCB40007F;
	neg.f32 	%f35, %f34;
	fma.rn.f32 	%f36, %f30, 0f3FB8AA3B, %f35;
	fma.rn.f32 	%f37, %f30, 0f32A57060, %f36;
	mov.b32 	%r20, %f33;
	shl.b32 	%r21, %r20, 23;
	mov.b32 	%f38, %r21;
	ex2.approx.ftz.f32 	%f39, %f37;
	fma.rn.f32 	%f40, %f39, %f38, %f29;
	ld.global.f32 	%f41, [%rd17+-8];
	fma.rn.f32 	%f42, %f41, 0f3BBB989D, 0f3F000000;
	cvt.sat.f32.f32 	%f43, %f42;
	fma.rm.f32 	%f44, %f43, %f21, %f20;
	add.f32 	%f45, %f44, 0fCB40007F;
	neg.f32 	%f46, %f45;
	fma.rn.f32 	%f47, %f41, 0f3FB8AA3B, %f46;
	fma.rn.f32 	%f48, %f41, 0f32A57060, %f47;
	mov.b32 	%r22, %f44;
	shl.b32 	%r23, %r22, 23;
	mov.b32 	%f49, %r23;
	ex2.approx.ftz.f32 	%f50, %f48;
	fma.rn.f32 	%f51, %f50, %f49, %f40;
	ld.global.f32 	%f52, [%rd17+-4];
	fma.rn.f32 	%f53, %f52, 0f3BBB989D, 0f3F000000;
	cvt.sat.f32.f32 	%f54, %f53;
	fma.rm.f32 	%f55, %f54, %f21, %f20;
	add.f32 	%f56, %f55, 0fCB40007F;
	neg.f32 	%f57, %f56;
	fma.rn.f32 	%f58, %f52, 0f3FB8AA3B, %f57;
	fma.rn.f32 	%f59, %f52, 0f32A57060, %f58;
	mov.b32 	%r24, %f55;
	shl.b32 	%r25, %r24, 23;
	mov.b32 	%f60, %r25;
	ex2.approx.ftz.f32 	%f61, %f59;
	fma.rn.f32 	%f62, %f61, %f60, %f51;
	ld.global.f32 	%f63, [%rd17];
	fma.rn.f32 	%f64, %f63, 0f3BBB989D, 0f3F000000;
	cvt.sat.f32.f32 	%f65, %f64;
	fma.rm.f32 	%f66, %f65, %f21, %f20;
	add.f32 	%f67, %f66, 0fCB40007F;
	neg.f32 	%f68, %f67;
	fma.rn.f32 	%f69, %f63, 0f3FB8AA3B, %f68;
	fma.rn.f32 	%f70, %f63, 0f32A57060, %f69;
	mov.b32 	%r26, %f66;
	shl.b32 	%r27, %r26, 23;
	mov.b32 	%f71, %r27;
	ex2.approx.ftz.f32 	%f72, %f70;
	fma.rn.f32 	%f73, %f72, %f71, %f62;
	ld.global.f32 	%f74, [%rd17+4];
	fma.rn.f32 	%f75, %f74, 0f3BBB989D, 0f3F000000;
	cvt.sat.f32.f32 	%f76, %f75;
	fma.rm.f32 	%f77, %f76, %f21, %f20;
	add.f32 	%f78, %f77, 0fCB40007F;
	neg.f32 	%f79, %f78;
	fma.rn.f32 	%f80, %f74, 0f3FB8AA3B, %f79;
	fma.rn.f32 	%f81, %f74, 0f32A57060, %f80;
	mov.b32 	%r28, %f77;
	shl.b32 	%r29, %r28, 23;
	mov.b32 	%f82, %r29;
	ex2.approx.ftz.f32 	%f83, %f81;
	fma.rn.f32 	%f84, %f83, %f82, %f73;
	ld.global.f32 	%f85, [%rd17+8];
	fma.rn.f32 	%f86, %f85, 0f3BBB989D, 0f3F000000;
	cvt.sat.f32.f32 	%f87, %f86;
	fma.rm.f32 	%f88, %f87, %f21, %f20;
	add.f32 	%f89, %f88, 0fCB40007F;
	neg.f32 	%f90, %f89;
	fma.rn.f32 	%f91, %f85, 0f3FB8AA3B, %f90;
	fma.rn.f32 	%f92, %f85, 0f32A57060, %f91;
	mov.b32 	%r30, %f88;
	shl.b32 	%r31, %r30, 23;
	mov.b32 	%f93, %r31;
	ex2.approx.ftz.f32 	%f94, %f92;
	fma.rn.f32 	%f95, %f94, %f93, %f84;
	ld.global.f32 	%f96, [%rd17+12];
	fma.rn.f32 	%f97, %f96, 0f3BBB989D, 0f3F000000;
	cvt.sat.f32.f32 	%f98, %f97;
	fma.rm.f32 	%f99, %f98, %f21, %f20;
	add.f32 	%f100, %f99, 0fCB40007F;
	neg.f32 	%f101, %f100;
	fma.rn.f32 	%f102, %f96, 0f3FB8AA3B, %f101;
	fma.rn.f32 	%f103, %f96, 0f32A57060, %f102;
	mov.b32 	%r32, %f99;
	shl.b32 	%r33, %r32, 23;
	mov.b32 	%f104, %r33;
	ex2.approx.ftz.f32 	%f105, %f103;
	fma.rn.f32 	%f209, %f105, %f104, %f95;
	add.s32 	%r51, %r51, 8;
	add.s64 	%rd17, %rd17, 32;
	setp.ne.s32 	%p4, %r51, 0;
	@%p4 bra 	$L__BB8_4;
$L__BB8_5:
	setp.eq.s32 	%p5, %r2, 0;
	@%p5 bra 	$L__BB8_13;
	and.b32  	%r8, %r13, 3;
	setp.lt.u32 	%p6, %r2, 4;
	@%p6 bra 	$L__BB8_8;
	mul.wide.u32 	%rd7, %r53, 4;
	add.s64 	%rd8, %rd1, %rd7;
	ld.global.f32 	%f107, [%rd8];
	fma.rn.f32 	%f108, %f107, 0f3BBB989D, 0f3F000000;
	cvt.sat.f32.f32 	%f109, %f108;
	mov.f32 	%f110, 0f4B400001;
	mov.f32 	%f111, 0f437C0000;
	fma.rm.f32 	%f112, %f109, %f111, %f110;
	add.f32 	%f113, %f112, 0fCB40007F;
	neg.f32 	%f114, %f113;
	fma.rn.f32 	%f115, %f107, 0f3FB8AA3B, %f114;
	fma.rn.f32 	%f116, %f107, 0f32A57060, %f115;
	mov.b32 	%r34, %f112;
	shl.b32 	%r35, %r34, 23;
	mov.b32 	%f117, %r35;
	ex2.approx.ftz.f32 	%f118, %f116;
	fma.rn.f32 	%f119, %f118, %f117, %f209;
	ld.global.f32 	%f120, [%rd8+4];
	fma.rn.f32 	%f121, %f120, 0f3BBB989D, 0f3F000000;
	cvt.sat.f32.f32 	%f122, %f121;
	fma.rm.f32 	%f123, %f122, %f111, %f110;
	add.f32 	%f124, %f123, 0fCB40007F;
	neg.f32 	%f125, %f124;
	fma.rn.f32 	%f126, %f120, 0f3FB8AA3B, %f125;
	fma.rn.f32 	%f127, %f120, 0f32A57060, %f126;
	mov.b32 	%r36, %f123;
	shl.b32 	%r37, %r36, 23;
	mov.b32 	%f128, %r37;
	ex2.approx.ftz.f32 	%f129, %f127;
	fma.rn.f32 	%f130, %f129, %f128, %f119;
	ld.global.f32 	%f131, [%rd8+8];
	fma.rn.f32 	%f132, %f131, 0f3BBB989D, 0f3F000000;
	cvt.sat.f32.f32 	%f133, %f132;
	fma.rm.f32 	%f134, %f133, %f111, %f110;
	add.f32 	%f135, %f134, 0fCB40007F;
	neg.f32 	%f136, %f135;
	fma.rn.f32 	%f137, %f131, 0f3FB8AA3B, %f136;
	fma.rn.f32 	%f138, %f131, 0f32A57060, %f137;
	mov.b32 	%r38, %f134;
	shl.b32 	%r39, %r38, 23;
	mov.b32 	%f139, %r39;
	ex2.approx.ftz.f32 	%f140, %f138;
	fma.rn.f32 	%f141, %f140, %f139, %f130;
	ld.global.f32 	%f142, [%rd8+12];
	fma.rn.f32 	%f143, %f142, 0f3BBB989D, 0f3F000000;
	cvt.sat.f32.f32 	%f144, %f143;
	fma.rm.f32 	%f145, %f144, %f111, %f110;
	add.f32 	%f146, %f145, 0fCB40007F;
	neg.f32 	%f147, %f146;
	fma.rn.f32 	%f148, %f142, 0f3FB8AA3B, %f147;
	fma.rn.f32 	%f149, %f142, 0f32A57060, %f148;
	mov.b32 	%r40, %f145;
	shl.b32 	%r41, %r40, 23;
	mov.b32 	%f150, %r41;
	ex2.approx.ftz.f32 	%f151, %f149;
	fma.rn.f32 	%f209, %f151, %f150, %f141;
	add.s32 	%r53, %r53, 4;
$L__BB8_8:
	setp.eq.s32 	%p7, %r8, 0;
	@%p7 bra 	$L__BB8_13;
	setp.eq.s32 	%p8, %r8, 1;
	@%p8 bra 	$L__BB8_11;
	mul.wide.u32 	%rd9, %r53, 4;
	add.s64 	%rd10, %rd1, %rd9;
	ld.global.f32 	%f153, [%rd10];
	fma.rn.f32 	%f154, %f153, 0f3BBB989D, 0f3F000000;
	cvt.sat.f32.f32 	%f155, %f154;
	mov.f32 	%f156, 0f4B400001;
	mov.f32 	%f157, 0f437C0000;
	fma.rm.f32 	%f158, %f155, %f157, %f156;
	add.f32 	%f159, %f158, 0fCB40007F;
	neg.f32 	%f160, %f159;
	fma.rn.f32 	%f161, %f153, 0f3FB8AA3B, %f160;
	fma.rn.f32 	%f162, %f153, 0f32A57060, %f161;
	mov.b32 	%r42, %f158;
	shl.b32 	%r43, %r42, 23;
	mov.b32 	%f163, %r43;
	ex2.approx.ftz.f32 	%f164, %f162;
	fma.rn.f32 	%f165, %f164, %f163, %f209;
	ld.global.f32 	%f166, [%rd10+4];
	fma.rn.f32 	%f167, %f166, 0f3BBB989D, 0f3F000000;
	cvt.sat.f32.f32 	%f168, %f167;
	fma.rm.f32 	%f169, %f168, %f157, %f156;
	add.f32 	%f170, %f169, 0fCB40007F;
	neg.f32 	%f171, %f170;
	fma.rn.f32 	%f172, %f166, 0f3FB8AA3B, %f171;
	fma.rn.f32 	%f173, %f166, 0f32A57060, %f172;
	mov.b32 	%r44, %f169;
	shl.b32 	%r45, %r44, 23;
	mov.b32 	%f174, %r45;
	ex2.approx.ftz.f32 	%f175, %f173;
	fma.rn.f32 	%f209, %f175, %f174, %f165;
	add.s32 	%r53, %r53, 2;
$L__BB8_11:
	and.b32  	%r46, %r13, 1;
	setp.eq.b32 	%p9, %r46, 1;
	not.pred 	%p10, %p9;
	@%p10 bra 	$L__BB8_13;
	mul.wide.u32 	%rd11, %r53, 4;
	add.s64 	%rd12, %rd1, %rd11;
	ld.global.f32 	%f176, [%rd12];
	fma.rn.f32 	%f177, %f176, 0f3BBB989D, 0f3F000000;
	cvt.sat.f32.f32 	%f178, %f177;
	mov.f32 	%f179, 0f4B400001;
	mov.f32 	%f180, 0f437C0000;
	fma.rm.f32 	%f181, %f178, %f180, %f179;
	add.f32 	%f182, %f181, 0fCB40007F;
	neg.f32 	%f183, %f182;
	fma.rn.f32 	%f184, %f176, 0f3FB8AA3B, %f183;
	fma.rn.f32 	%f185, %f176, 0f32A57060, %f184;
	mov.b32 	%r47, %f181;
	shl.b32 	%r48, %r47, 23;
	mov.b32 	%f186, %r48;
	ex2.approx.ftz.f32 	%f187, %f185;
	fma.rn.f32 	%f209, %f187, %f186, %f209;
$L__BB8_13:
	mul.wide.s32 	%rd13, %r1, 4;
	add.s64 	%rd14, %rd1, %rd13;
	ld.global.f32 	%f188, [%rd14];
	fma.rn.f32 	%f189, %f188, 0f3BBB989D, 0f3F000000;
	cvt.sat.f32.f32 	%f190, %f189;
	mov.f32 	%f191, 0f4B400001;
	mov.f32 	%f192, 0f437C0000;
	fma.rm.f32 	%f193, %f190, %f192, %f191;
	add.f32 	%f194, %f193, 0fCB40007F;
	neg.f32 	%f195, %f194;
	fma.rn.f32 	%f196, %f188, 0f3FB8AA3B, %f195;
	fma.rn.f32 	%f197, %f188, 0f32A57060, %f196;
	mov.b32 	%r49, %f193;
	shl.b32 	%r50, %r49, 23;
	mov.b32 	%f198, %r50;
	ex2.approx.ftz.f32 	%f199, %f197;
	mul.f32 	%f200, %f199, %f198;
	div.rn.f32 	%f201, %f200, %f209;
	cvta.to.global.u64 	%rd15, %rd5;
	add.s64 	%rd16, %rd15, %rd13;
	st.global.f32 	[%rd16], %f201;
$L__BB8_14:
	ret;

}


// ===== COMPILED SASS (sm_100) =====

	.target	sm_100

	.elftype	@"ET_EXEC"


//--------------------- .note.nv.tkinfo           --------------------------
	.section	.note.nv.tkinfo,"",@"SHT_NOTE"
	.sectionflags	@"SHF_NOTE_NV_TKINFO"
	.tkinfo
        /*0018*/ 	.word	0x00000002
        /*0030*/ 	.string	""
        /*0030*/ 	.string	"ptxas"
        /*0030*/ 	.string	"Cuda compilation tools, release 13.0, V13.0.88"
        /*0030*/ 	.string	"Build cuda_13.0.r13.0/compiler.36424714_0"
        /*0030*/ 	.string	"-arch sm_100 -m 64 "



//--------------------- .note.nv.cuinfo           --------------------------
	.section	.note.nv.cuinfo,"",@"SHT_NOTE"
	.sectionflags	@"SHF_NOTE_NV_CUINFO"
        /*0018*/ 	.short	0x0002
        /*001a*/ 	.short	0x0064
        /*001c*/ 	.short	0x0082
	.zero		2


//--------------------- .nv.info                  --------------------------
	.section	.nv.info,"",@"SHT_CUDA_INFO"
	.align	4


	//----- nvinfo : EIATTR_REGCOUNT
	.align		4
        /*0000*/ 	.byte	0x04, 0x2f
        /*0002*/ 	.short	(.L_1 - .L_0)
	.align		4
.L_0:
        /*0004*/ 	.word	index@(_Z9init_zeroPfi)
        /*0008*/ 	.word	0x00000008


	//----- nvinfo : EIATTR_FRAME_SIZE
	.align		4
.L_1:
        /*000c*/ 	.byte	0x04, 0x11
        /*000e*/ 	.short	(.L_3 - .L_2)
	.align		4
.L_2:
        /*0010*/ 	.word	index@(_Z9init_zeroPfi)
        /*0014*/ 	.word	0x00000000


	//----- nvinfo : EIATTR_REGCOUNT
	.align		4
.L_3:
        /*0018*/ 	.byte	0x04, 0x2f
        /*001a*/ 	.short	(.L_5 - .L_4)
	.align		4
.L_4:
        /*001c*/ 	.word	index@(_Z14convolution_01PfiiS_iiiiS_)
        /*0020*/ 	.word	0x00000020


	//----- nvinfo : EIATTR_FRAME_SIZE
	.align		4
.L_5:
        /*0024*/ 	.byte	0x04, 0x11
        /*0026*/ 	.short	(.L_7 - .L_6)
	.align		4
.L_6:
        /*0028*/ 	.word	index@(_Z14convolution_01PfiiS_iiiiS_)
        /*002c*/ 	.word	0x00000000


	//----- nvinfo : EIATTR_REGCOUNT
	.align		4
.L_7:
        /*0030*/ 	.byte	0x04, 0x2f
        /*0032*/ 	.short	(.L_9 - .L_8)
	.align		4
.L_8:
        /*0034*/ 	.word	index@(_Z14convolution_02PfiiiS_iiiiS_)
        /*0038*/ 	.word	0x00000020


	//----- nvinfo : EIATTR_FRAME_SIZE
	.align		4
.L_9:
        /*003c*/ 	.byte	0x04, 0x11
        /*003e*/ 	.short	(.L_11 - .L_10)
	.align		4
.L_10:
        /*0040*/ 	.word	index@(_Z14convolution_02PfiiiS_iiiiS_)
        /*0044*/ 	.word	0x00000000


	//----- nvinfo : EIATTR_REGCOUNT
	.align		4
.L_11:
        /*0048*/ 	.byte	0x04, 0x2f
        /*004a*/ 	.short	(.L_13 - .L_12)
	.align		4
.L_12:
        /*004c*/ 	.word	index@(_Z10maxPoolingPfiiiS_i)
        /*0050*/ 	.word	0x00000015


	//----- nvinfo : EIATTR_FRAME_SIZE
	.align		4
.L_13:
        /*0054*/ 	.byte	0x04, 0x11
        /*0056*/ 	.short	(.L_15 - .L_14)
	.align		4
.L_14:
        /*0058*/ 	.word	index@(_Z10maxPoolingPfiiiS_i)
        /*005c*/ 	.word	0x00000000


	//----- nvinfo : EIATTR_REGCOUNT
	.align		4
.L_15:
        /*0060*/ 	.byte	0x04, 0x2f
        /*0062*/ 	.short	(.L_17 - .L_16)
	.align		4
.L_16:
        /*0064*/ 	.word	index@(_Z14remove_paddingPfiiiiS_)
        /*0068*/ 	.word	0x0000000e


	//----- nvinfo : EIATTR_FRAME_SIZE
	.align		4
.L_17:
        /*006c*/ 	.byte	0x04, 0x11
        /*006e*/ 	.short	(.L_19 - .L_18)
	.align		4
.L_18:
        /*0070*/ 	.word	index@(_Z14remove_paddingPfiiiiS_)
        /*0074*/ 	.word	0x00000000


	//----- nvinfo : EIATTR_REGCOUNT
	.align		4
.L_19:
        /*0078*/ 	.byte	0x04, 0x2f
        /*007a*/ 	.short	(.L_21 - .L_20)
	.align		4
.L_20:
        /*007c*/ 	.word	index@(_Z14fullyConnectedPfS_iiS_)
        /*0080*/ 	.word	0x00000020


	//----- nvinfo : EIATTR_FRAME_SIZE
	.align		4
.L_21:
        /*0084*/ 	.byte	0x04, 0x11
        /*0086*/ 	.short	(.L_23 - .L_22)
	.align		4
.L_22:
        /*0088*/ 	.word	index@(_Z14fullyConnectedPfS_iiS_)
        /*008c*/ 	.word	0x00000000


	//----- nvinfo : EIATTR_REGCOUNT
	.align		4
.L_23:
        /*0090*/ 	.byte	0x04, 0x2f
        /*0092*/ 	.short	(.L_25 - .L_24)
	.align		4
.L_24:
        /*0094*/ 	.word	index@(_Z17fullyConnected_02PfS_iiS_)
        /*0098*/ 	.word	0x0000001f


	//----- nvinfo : EIATTR_FRAME_SIZE
	.align		4
.L_25:
        /*009c*/ 	.byte	0x04, 0x11
        /*009e*/ 	.short	(.L_27 - .L_26)
	.align		4
.L_26:
        /*00a0*/ 	.word	index@(_Z17fullyConnected_02PfS_iiS_)
        /*00a4*/ 	.word	0x00000000


	//----- nvinfo : EIATTR_REGCOUNT
	.align		4
.L_27:
        /*00a8*/ 	.byte	0x04, 0x2f
        /*00aa*/ 	.short	(.L_29 - .L_28)
	.align		4
.L_28:
        /*00ac*/ 	.word	index@(_Z4reluPfi)
        /*00b0*/ 	.word	0x00000008


	//----- nvinfo : EIATTR_FRAME_SIZE
	.align		4
.L_29:
        /*00b4*/ 	.byte	0x04, 0x11
        /*00b6*/ 	.short	(.L_31 - .L_30)
	.align		4
.L_30:
        /*00b8*/ 	.word	index@(_Z4reluPfi)
        /*00bc*/ 	.word	0x00000000


	//----- nvinfo : EIATTR_REGCOUNT
	.align		4
.L_31:
        /*00c0*/ 	.byte	0x04, 0x2f
        /*00c2*/ 	.short	(.L_33 - .L_32)
	.align		4
.L_32:
        /*00c4*/ 	.word	index@(_Z7softmaxPfiS_)
        /*00c8*/ 	.word	0x0000001d


	//----- nvinfo : EIATTR_FRAME_SIZE
	.align		4
.L_33:
        /*00cc*/ 	.byte	0x04, 0x11
        /*00ce*/ 	.short	(.L_35 - .L_34)
	.align		4
.L_34:
        /*00d0*/ 	.word	index@($__internal_0_$__cuda_sm3x_div_rn_noftz_f32_slowpath)
        /*00d4*/ 	.word	0x00000000


	//----- nvinfo : EIATTR_FRAME_SIZE
	.align		4
.L_35:
        /*00d8*/ 	.byte	0x04, 0x11
        /*00da*/ 	.short	(.L_37 - .L_36)
	.align		4
.L_36:
        /*00dc*/ 	.word	index@(_Z7softmaxPfiS_)
        /*00e0*/ 	.word	0x00000000


	//----- nvinfo : EIATTR_MIN_STACK_SIZE
	.align		4
.L_37:
        /*00e4*/ 	.byte	0x04, 0x12
        /*00e6*/ 	.short	(.L_39 - .L_38)
	.align		4
.L_38:
        /*00e8*/ 	.word	index@(_Z7softmaxPfiS_)
        /*00ec*/ 	.word	0x00000000


	//----- nvinfo : EIATTR_MIN_STACK_SIZE
	.align		4
.L_39:
        /*00f0*/ 	.byte	0x04, 0x12
        /*00f2*/ 	.short	(.L_41 - .L_40)
	.align		4
.L_40:
        /*00f4*/ 	.word	index@(_Z4reluPfi)
        /*00f8*/ 	.word	0x00000000


	//----- nvinfo : EIATTR_MIN_STACK_SIZE
	.align		4
.L_41:
        /*00fc*/ 	.byte	0x04, 0x12
        /*00fe*/ 	.short	(.L_43 - .L_42)
	.align		4
.L_42:
        /*0100*/ 	.word	index@(_Z17fullyConnected_02PfS_iiS_)
        /*0104*/ 	.word	0x00000000


	//----- nvinfo : EIATTR_MIN_STACK_SIZE
	.align		4
.L_43:
        /*0108*/ 	.byte	0x04, 0x12
        /*010a*/ 	.short	(.L_45 - .L_44)
	.align		4
.L_44:
        /*010c*/ 	.word	index@(_Z14fullyConnectedPfS_iiS_)
        /*0110*/ 	.word	0x00000000


	//----- nvinfo : EIATTR_MIN_STACK_SIZE
	.align		4
.L_45:
        /*0114*/ 	.byte	0x04, 0x12
        /*0116*/ 	.short	(.L_47 - .L_46)
	.align		4
.L_46:
        /*0118*/ 	.word	index@(_Z14remove_paddingPfiiiiS_)
        /*011c*/ 	.word	0x00000000


	//----- nvinfo : EIATTR_MIN_STACK_SIZE
	.align		4
.L_47:
        /*0120*/ 	.byte	0x04, 0x12
        /*0122*/ 	.short	(.L_49 - .L_48)
	.align		4
.L_48:
        /*0124*/ 	.word	index@(_Z10maxPoolingPfiiiS_i)
        /*0128*/ 	.word	0x00000000


	//----- nvinfo : EIATTR_MIN_STACK_SIZE
	.align		4
.L_49:
        /*012c*/ 	.byte	0x04, 0x12
        /*012e*/ 	.short	(.L_51 - .L_50)
	.align		4
.L_50:
        /*0130*/ 	.word	index@(_Z14convolution_02PfiiiS_iiiiS_)
        /*0134*/ 	.word	0x00000000


	//----- nvinfo : EIATTR_MIN_STACK_SIZE
	.align		4
.L_51:
        /*0138*/ 	.byte	0x04, 0x12
        /*013a*/ 	.short	(.L_53 - .L_52)
	.align		4
.L_52:
        /*013c*/ 	.word	index@(_Z14convolution_01PfiiS_iiiiS_)
        /*0140*/ 	.word	0x00000000


	//----- nvinfo : EIATTR_MIN_STACK_SIZE
	.align		4
.L_53:
        /*0144*/ 	.byte	0x04, 0x12
        /*0146*/ 	.short	(.L_55 - .L_54)
	.align		4
.L_54:
        /*0148*/ 	.word	index@(_Z9init_zeroPfi)
        /*014c*/ 	.word	0x00000000
.L_55:


//--------------------- .nv.compat                --------------------------
	.section	.nv.compat,"",@"SHT_CUDA_COMPAT_INFO"
	.align	4
        /*0000*/ 	.byte	0x02, 0x09, 0x00, 0x00, 0x02, 0x02, 0x01, 0x00, 0x02, 0x05, 0x05, 0x00, 0x03, 0x07, 0x01, 0x01
        /*0010*/ 	.byte	0x02, 0x03, 0x00, 0x00, 0x02, 0x06, 0x01, 0x00, 0x04, 0x0b, 0x08, 0x00, 0x01, 0x00, 0x00, 0x00
        /*0020*/ 	.byte	0x00, 0x00, 0x00, 0x00


//--------------------- .nv.info._Z7softmaxPfiS_  --------------------------
	.section	.nv.info._Z7softmaxPfiS_,"",@"SHT_CUDA_INFO"
	.sectionflags	@""
	.align	4


	//----- nvinfo : EIATTR_CUDA_API_VERSION
	.align		4
        /*0000*/ 	.byte	0x04, 0x37
        /*0002*/ 	.short	(.L_57 - .L_56)
.L_56:
        /*0004*/ 	.word	0x00000082


	//----- nvinfo : EIATTR_KPARAM_INFO
	.align		4
.L_57:
        /*0008*/ 	.byte	0x04, 0x17
        /*000a*/ 	.short	(.L_59 - .L_58)
.L_58:
        /*000c*/ 	.word	0x00000000
        /*0010*/ 	.short	0x0002
        /*0012*/ 	.short	0x0010
        /*0014*/ 	.byte	0x00, 0xf5, 0x21, 0x00


	//----- nvinfo : EIATTR_KPARAM_INFO
	.align		4
.L_59:
        /*0018*/ 	.byte	0x04, 0x17
        /*001a*/ 	.short	(.L_61 - .L_60)
.L_60:
        /*001c*/ 	.word	0x00000000
        /*0020*/ 	.short	0x0001
        /*0022*/ 	.short	0x0008
        /*0024*/ 	.byte	0x00, 0xf0, 0x11, 0x00


	//----- nvinfo : EIATTR_KPARAM_INFO
	.align		4
.L_61:
        /*0028*/ 	.byte	0x04, 0x17
        /*002a*/ 	.short	(.L_63 - .L_62)
.L_62:
        /*002c*/ 	.word	0x00000000
        /*0030*/ 	.short	0x0000
        /*0032*/ 	.short	0x0000
        /*0034*/ 	.byte	0x00, 0xf5, 0x21, 0x00


	//----- nvinfo : EIATTR_SPARSE_MMA_MASK
	.align		4
.L_63:
        /*0038*/ 	.byte	0x03, 0x50
        /*003a*/ 	.short	0x0000


	//----- nvinfo : EIATTR_MAXREG_COUNT
	.align		4
        /*003c*/ 	.byte	0x03, 0x1b
        /*003e*/ 	.short	0x00ff


	//----- nvinfo : EIATTR_MERCURY_ISA_VERSION
	.align		4
        /*0040*/ 	.byte	0x03, 0x5f
        /*0042*/ 	.short	0x0101


	//----- nvinfo : EIATTR_VRC_CTA_INIT_COUNT
	.align		4
        /*0044*/ 	.byte	0x02, 0x4a
	.zero		1
	.zero		1


	//----- nvinfo : EIATTR_EXIT_INSTR_OFFSETS
	.align		4
        /*0048*/ 	.byte	0x04, 0x1c
        /*004a*/ 	.short	(.L_65 - .L_64)


	//   ....[0]....
.L_64:
        /*004c*/ 	.word	0x00000070


	//   ....[1]....
        /*0050*/ 	.word	0x00000e10


	//----- nvinfo : EIATTR_CRS_STACK_SIZE
	.align		4
.L_65:
        /*0054*/ 	.byte	0x04, 0x1e
        /*0056*/ 	.short	(.L_67 - .L_66)
.L_66:
        /*0058*/ 	.word	0x00000000


	//----- nvinfo : EIATTR_CBANK_PARAM_SIZE
	.align		4
.L_67:
        /*005c*/ 	.byte	0x03, 0x19
        /*005e*/ 	.short	0x0018


	//----- nvinfo : EIATTR_PARAM_CBANK
	.align		4
        /*0060*/ 	.byte	0x04, 0x0a
        /*0062*/ 	.short	(.L_69 - .L_68)
	.align		4
.L_68:
        /*0064*/ 	.word	index@(.nv.constant0._Z7softmaxPfiS_)
        /*0068*/ 	.short	0x0380
        /*006a*/ 	.short	0x0018


	//----- nvinfo : EIATTR_SW_WAR
	.align		4
.L_69:
        /*006c*/ 	.byte	0x04, 0x36
        /*006e*/ 	.short	(.L_71 - .L_70)
.L_70:
        /*0070*/ 	.word	0x00000008
.L_71:


//--------------------- .nv.info._Z4reluPfi       --------------------------
	.section	.nv.info._Z4reluPfi,"",@"SHT_CUDA_INFO"
	.sectionflags	@""
	.align	4


	//----- nvinfo : EIATTR_CUDA_API_VERSION
	.align		4
        /*0000*/ 	.byte	0x04, 0x37
        /*0002*/ 	.short	(.L_73 - .L_72)
.L_72:
        /*0004*/ 	.word	0x00000082


	//----- nvinfo : EIATTR_KPARAM_INFO
	.align		4
.L_73:
        /*0008*/ 	.byte	0x04, 0x17
        /*000a*/ 	.short	(.L_75 - .L_74)
.L_74:
        /*000c*/ 	.word	0x00000000
        /*0010*/ 	.short	0x0001
        /*0012*/ 	.short	0x0008
        /*0014*/ 	.byte	0x00, 0xf0, 0x11, 0x00


	//----- nvinfo : EIATTR_KPARAM_INFO
	.align		4
.L_75:
        /*0018*/ 	.byte	0x04, 0x17
        /*001a*/ 	.short	(.L_77 - .L_76)
.L_76:
        /*001c*/ 	.word	0x00000000
        /*0020*/ 	.short	0x0000
        /*0022*/ 	.short	0x0000
        /*0024*/ 	.byte	0x00, 0xf5, 0x21, 0x00


	//----- nvinfo : EIATTR_SPARSE_MMA_MASK
	.align		4
.L_77:
        /*0028*/ 	.byte	0x03, 0x50
        /*002a*/ 	.short	0x0000


	//----- nvinfo : EIATTR_MAXREG_COUNT
	.align		4
        /*002c*/ 	.byte	0x03, 0x1b
        /*002e*/ 	.short	0x00ff


	//----- nvinfo : EIATTR_MERCURY_ISA_VERSION
	.align		4
        /*0030*/ 	.byte	0x03, 0x5f
        /*0032*/ 	.short	0x0101


	//----- nvinfo : EIATTR_VRC_CTA_INIT_COUNT
	.align		4
        /*0034*/ 	.byte	0x02, 0x4a
	.zero		1
	.zero		1


	//----- nvinfo : EIATTR_EXIT_INSTR_OFFSETS
	.align		4
        /*0038*/ 	.byte	0x04, 0x1c
        /*003a*/ 	.short	(.L_79 - .L_78)


	//   ....[0]....
.L_78:
        /*003c*/ 	.word	0x00000070


	//   ....[1]....
        /*0040*/ 	.word	0x000000e0


	//----- nvinfo : EIATTR_CBANK_PARAM_SIZE
	.align		4
.L_79:
        /*0044*/ 	.byte	0x03, 0x19
        /*0046*/ 	.short	0x000c


	//----- nvinfo : EIATTR_PARAM_CBANK
	.align		4
        /*0048*/ 	.byte	0x04, 0x0a
        /*004a*/ 	.short	(.L_81 - .L_80)
	.align		4
.L_80:
        /*004c*/ 	.word	index@(.nv.constant0._Z4reluPfi)
        /*0050*/ 	.short	0x0380
        /*0052*/ 	.short	0x000c


	//----- nvinfo : EIATTR_SW_WAR
	.align		4
.L_81:
        /*0054*/ 	.byte	0x04, 0x36
        /*0056*/ 	.short	(.L_83 - .L_82)
.L_82:
        /*0058*/ 	.word	0x00000008
.L_83:


//--------------------- .nv.info._Z17fullyConnected_02PfS_iiS_ --------------------------
	.section	.nv.info._Z17fullyConnected_02PfS_iiS_,"",@"SHT_CUDA_INFO"
	.sectionflags	@""
	.align	4


	//----- nvinfo : EIATTR_CUDA_API_VERSION
	.align		4
        /*0000*/ 	.byte	0x04, 0x37
        /*0002*/ 	.short	(.L_85 - .L_84)
.L_84:
        /*0004*/ 	.word	0x00000082


	//----- nvinfo : EIATTR_KPARAM_INFO
	.align		4
.L_85:
        /*0008*/ 	.byte	0x04, 0x17
        /*000a*/ 	.short	(.L_87 - .L_86)
.L_86:
        /*000c*/ 	.word	0x00000000
        /*0010*/ 	.short	0x0004
        /*0012*/ 	.short	0x0018
        /*0014*/ 	.byte	0x00, 0xf5, 0x21, 0x00


	//----- nvinfo : EIATTR_KPARAM_INFO
	.align		4
.L_87:
        /*0018*/ 	.byte	0x04, 0x17
        /*001a*/ 	.short	(.L_89 - .L_88)
.L_88:
        /*001c*/ 	.word	0x00000000
        /*0020*/ 	.short	0x0003
        /*0022*/ 	.short	0x0014
        /*0024*/ 	.byte	0x00, 0xf0, 0x11, 0x00


	//----- nvinfo : EIATTR_KPARAM_INFO
	.align		4
.L_89:
        /*0028*/ 	.byte	0x04, 0x17
        /*002a*/ 	.short	(.L_91 - .L_90)
.L_90:
        /*002c*/ 	.word	0x00000000
        /*0030*/ 	.short	0x0002
        /*0032*/ 	.short	0x0010
        /*0034*/ 	.byte	0x00, 0xf0, 0x11, 0x00


	//----- nvinfo : EIATTR_KPARAM_INFO
	.align		4
.L_91:
        /*0038*/ 	.byte	0x04, 0x17
        /*003a*/ 	.short	(.L_93 - .L_92)
.L_92:
        /*003c*/ 	.word	0x00000000
        /*0040*/ 	.short	0x0001
        /*0042*/ 	.short	0x0008
        /*0044*/ 	.byte	0x00, 0xf5, 0x21, 0x00


	//----- nvinfo : EIATTR_KPARAM_INFO
	.align		4
.L_93:
        /*0048*/ 	.byte	0x04, 0x17
        /*004a*/ 	.short	(.L_95 - .L_94)
.L_94:
        /*004c*/ 	.word	0x00000000
        /*0050*/ 	.short	0x0000
        /*0052*/ 	.short	0x0000
        /*0054*/ 	.byte	0x00, 0xf5, 0x21, 0x00


	//----- nvinfo : EIATTR_SPARSE_MMA_MASK
	.align		4
.L_95:
        /*0058*/ 	.byte	0x03, 0x50
        /*005a*/ 	.short	0x0000


	//----- nvinfo : EIATTR_MAXREG_COUNT
	.align		4
        /*005c*/ 	.byte	0x03, 0x1b
        /*005e*/ 	.short	0x00ff


	//----- nvinfo : EIATTR_MERCURY_ISA_VERSION
	.align		4
        /*0060*/ 	.byte	0x03, 0x5f
        /*0062*/ 	.short	0x0101


	//----- nvinfo : EIATTR_VRC_CTA_INIT_COUNT
	.align		4
        /*0064*/ 	.byte	0x02, 0x4a
	.zero		1
	.zero		1


	//----- nvinfo : EIATTR_EXIT_INSTR_OFFSETS
	.align		4
        /*0068*/ 	.byte	0x04, 0x1c
        /*006a*/ 	.short	(.L_97 - .L_96)


	//   ....[0]....
.L_96:
        /*006c*/ 	.word	0x00000070


	//   ....[1]....
        /*0070*/ 	.word	0x00000a90


	//----- nvinfo : EIATTR_CBANK_PARAM_SIZE
	.align		4
.L_97:
        /*0074*/ 	.byte	0x03, 0x19
        /*0076*/ 	.short	0x0020


	//----- nvinfo : EIATTR_PARAM_CBANK
	.align		4
        /*0078*/ 	.byte	0x04, 0x0a
        /*007a*/ 	.short	(.L_99 - .L_98)
	.align		4
.L_98:
        /*007c*/ 	.word	index@(.nv.constant0._Z17fullyConnected_02PfS_iiS_)
        /*0080*/ 	.short	0x0380
        /*0082*/ 	.short	0x0020


	//----- nvinfo : EIATTR_SW_WAR
	.align		4
.L_99:
        /*0084*/ 	.byte	0x04, 0x36
        /*0086*/ 	.short	(.L_101 - .L_100)
.L_100:
        /*0088*/ 	.word	0x00000008
.L_101:


//--------------------- .nv.info._Z14fullyConnectedPfS_iiS_ --------------------------
	.section	.nv.info._Z14fullyConnectedPfS_iiS_,"",@"SHT_CUDA_INFO"
	.sectionflags	@""
	.align	4


	//----- nvinfo : EIATTR_CUDA_API_VERSION
	.align		4
        /*0000*/ 	.byte	0x04, 0x37
        /*0002*/ 	.short	(.L_103 - .L_102)
.L_102:
        /*0004*/ 	.word	0x00000082


	//----- nvinfo : EIATTR_KPARAM_INFO
	.align		4
.L_103:
        /*0008*/ 	.byte	0x04, 0x17
        /*000a*/ 	.short	(.L_105 - .L_104)
.L_104:
        /*000c*/ 	.word	0x00000000
        /*0010*/ 	.short	0x0004
        /*0012*/ 	.short	0x0018
        /*0014*/ 	.byte	0x00, 0xf5, 0x21, 0x00


	//----- nvinfo : EIATTR_KPARAM_INFO
	.align		4
.L_105:
        /*0018*/ 	.byte	0x04, 0x17
        /*001a*/ 	.short	(.L_107 - .L_106)
.L_106:
        /*001c*/ 	.word	0x00000000
        /*0020*/ 	.short	0x0003
        /*0022*/ 	.short	0x0014
        /*0024*/ 	.byte	0x00, 0xf0, 0x11, 0x00


	//----- nvinfo : EIATTR_KPARAM_INFO
	.align		4
.L_107:
        /*0028*/ 	.byte	0x04, 0x17
        /*002a*/ 	.short	(.L_109 - .L_108)
.L_108:
        /*002c*/ 	.word	0x00000000
        /*0030*/ 	.short	0x0002
        /*0032*/ 	.short	0x0010
        /*0034*/ 	.byte	0x00, 0xf0, 0x11, 0x00


	//----- nvinfo : EIATTR_KPARAM_INFO
	.align		4
.L_109:
        /*0038*/ 	.byte	0x04, 0x17
        /*003a*/ 	.short	(.L_111 - .L_110)
.L_110:
        /*003c*/ 	.word	0x00000000
        /*0040*/ 	.short	0x0001
        /*0042*/ 	.short	0x0008
        /*0044*/ 	.byte	0x00, 0xf5, 0x21, 0x00


	//----- nvinfo : EIATTR_KPARAM_INFO
	.align		4
.L_111:
        /*0048*/ 	.byte	0x04, 0x17
        /*004a*/ 	.short	(.L_113 - .L_112)
.L_112:
        /*004c*/ 	.word	0x00000000
        /*0050*/ 	.short	0x0000
        /*0052*/ 	.short	0x0000
        /*0054*/ 	.byte	0x00, 0xf5, 0x21, 0x00


	//----- nvinfo : EIATTR_SPARSE_MMA_MASK
	.align		4
.L_113:
        /*0058*/ 	.byte	0x03, 0x50
        /*005a*/ 	.short	0x0000


	//----- nvinfo : EIATTR_MAXREG_COUNT
	.align		4
        /*005c*/ 	.byte	0x03, 0x1b
        /*005e*/ 	.short	0x00ff


	//----- nvinfo : EIATTR_NUM_BARRIERS
	.align		4
        /*0060*/ 	.byte	0x02, 0x4c
        /*0062*/ 	.byte	0x01
	.zero		1


	//----- nvinfo : EIATTR_MERCURY_ISA_VERSION
	.align		4
        /*0064*/ 	.byte	0x03, 0x5f
        /*0066*/ 	.short	0x0101


	//----- nvinfo : EIATTR_VRC_CTA_INIT_COUNT
	.align		4
        /*0068*/ 	.byte	0x02, 0x4a
	.zero		1
	.zero		1


	//----- nvinfo : EIATTR_EXIT_INSTR_OFFSETS
	.align		4
        /*006c*/ 	.byte	0x04, 0x1c
        /*006e*/ 	.short	(.L_115 - .L_114)


	//   ....[0]....
.L_114:
        /*0070*/ 	.word	0x00000600


	//   ....[1]....
        /*0074*/ 	.word	0x00000ae0


	//----- nvinfo : EIATTR_CRS_STACK_SIZE
	.align		4
.L_115:
        /*0078*/ 	.byte	0x04, 0x1e
        /*007a*/ 	.short	(.L_117 - .L_116)
.L_116:
        /*007c*/ 	.word	0x00000000


	//----- nvinfo : EIATTR_CBANK_PARAM_SIZE
	.align		4
.L_117:
        /*0080*/ 	.byte	0x03, 0x19
        /*0082*/ 	.short	0x0020


	//----- nvinfo : EIATTR_PARAM_CBANK
	.align		4
        /*0084*/ 	.byte	0x04, 0x0a
        /*0086*/ 	.short	(.L_119 - .L_118)
	.align		4
.L_118:
        /*0088*/ 	.word	index@(.nv.constant0._Z14fullyConnectedPfS_iiS_)
        /*008c*/ 	.short	0x0380
        /*008e*/ 	.short	0x0020


	//----- nvinfo : EIATTR_SW_WAR
	.align		4
.L_119:
        /*0090*/ 	.byte	0x04, 0x36
        /*0092*/ 	.short	(.L_121 - .L_120)
.L_120:
        /*0094*/ 	.word	0x00000008
.L_121:


//--------------------- .nv.info._Z14remove_paddingPfiiiiS_ --------------------------
	.section	.nv.info._Z14remove_paddingPfiiiiS_,"",@"SHT_CUDA_INFO"
	.sectionflags	@""
	.align	4


	//----- nvinfo : EIATTR_CUDA_API_VERSION
	.align		4
        /*0000*/ 	.byte	0x04, 0x37
        /*0002*/ 	.short	(.L_123 - .L_122)
.L_122:
        /*0004*/ 	.word	0x00000082


	//----- nvinfo : EIATTR_KPARAM_INFO
	.align		4
.L_123:
        /*0008*/ 	.byte	0x04, 0x17
        /*000a*/ 	.short	(.L_125 - .L_124)
.L_124:
        /*000c*/ 	.word	0x00000000
        /*0010*/ 	.short	0x0005
        /*0012*/ 	.short	0x0018
        /*0014*/ 	.byte	0x00, 0xf5, 0x21, 0x00


	//----- nvinfo : EIATTR_KPARAM_INFO
	.align		4
.L_125:
        /*0018*/ 	.byte	0x04, 0x17
        /*001a*/ 	.short	(.L_127 - .L_126)
.L_126:
        /*001c*/ 	.word	0x00000000
        /*0020*/ 	.short	0x0004
        /*0022*/ 	.short	0x0014
        /*0024*/ 	.byte	0x00, 0xf0, 0x11, 0x00


	//----- nvinfo : EIATTR_KPARAM_INFO
	.align		4
.L_127:
        /*0028*/ 	.byte	0x04, 0x17
        /*002a*/ 	.short	(.L_129 - .L_128)
.L_128:
        /*002c*/ 	.word	0x00000000
        /*0030*/ 	.short	0x0003
        /*0032*/ 	.short	0x0010
        /*0034*/ 	.byte	0x00, 0xf0, 0x11, 0x00


	//----- nvinfo : EIATTR_KPARAM_INFO
	.align		4
.L_129:
        /*0038*/ 	.byte	0x04, 0x17
        /*003a*/ 	.short	(.L_131 - .L_130)
.L_130:
        /*003c*/ 	.word	0x00000000
        /*0040*/ 	.short	0x0002
        /*0042*/ 	.short	0x000c
        /*0044*/ 	.byte	0x00, 0xf0, 0x11, 0x00


	//----- nvinfo : EIATTR_KPARAM_INFO
	.align		4
.L_131:
        /*0048*/ 	.byte	0x04, 0x17
        /*004a*/ 	.short	(.L_133 - .L_132)
.L_132:
        /*004c*/ 	.word	0x00000000
        /*0050*/ 	.short	0x0001
        /*0052*/ 	.short	0x0008
        /*0054*/ 	.byte	0x00, 0xf0, 0x11, 0x00


	//----- nvinfo : EIATTR_KPARAM_INFO
	.align		4
.L_133:
        /*0058*/ 	.byte	0x04, 0x17
        /*005a*/ 	.short	(.L_135 - .L_134)
.L_134:
        /*005c*/ 	.word	0x00000000
        /*0060*/ 	.short	0x0000
        /*0062*/ 	.short	0x0000
        /*0064*/ 	.byte	0x00, 0xf5, 0x21, 0x00


	//----- nvinfo : EIATTR_SPARSE_MMA_MASK
	.align		4
.L_135:
        /*0068*/ 	.byte	0x03, 0x50
        /*006a*/ 	.short	0x0000


	//----- nvinfo : EIATTR_MAXREG_COUNT
	.align		4
        /*006c*/ 	.byte	0x03, 0x1b
        /*006e*/ 	.short	0x00ff


	//----- nvinfo : EIATTR_MERCURY_ISA_VERSION
	.align		4
        /*0070*/ 	.byte	0x03, 0x5f
        /*0072*/ 	.short	0x0101


	//----- nvinfo : EIATTR_VRC_CTA_INIT_COUNT
	.align		4
        /*0074*/ 	.byte	0x02, 0x4a
	.zero		1
	.zero		1


	//----- nvinfo : EIATTR_EXIT_INSTR_OFFSETS
	.align		4
        /*0078*/ 	.byte	0x04, 0x1c
        /*007a*/ 	.short	(.L_137 - .L_136)


	//   ....[0]....
.L_136:
        /*007c*/ 	.word	0x00000070


	//   ....[1]....
        /*0080*/ 	.word	0x000004f0


	//----- nvinfo : EIATTR_CBANK_PARAM_SIZE
	.align		4
.L_137:
        /*0084*/ 	.byte	0x03, 0x19
        /*0086*/ 	.short	0x0020


	//----- nvinfo : EIATTR_PARAM_CBANK
	.align		4
        /*0088*/ 	.byte	0x04, 0x0a
        /*008a*/ 	.short	(.L_139 - .L_138)
	.align		4
.L_138:
        /*008c*/ 	.word	index@(.nv.constant0._Z14remove_paddingPfiiiiS_)
        /*0090*/ 	.short	0x0380
        /*0092*/ 	.short	0x0020


	//----- nvinfo : EIATTR_SW_WAR
	.align		4
.L_139:
        /*0094*/ 	.byte	0x04, 0x36
        /*0096*/ 	.short	(.L_141 - .L_140)
.L_140:
        /*0098*/ 	.word	0x00000008
.L_141:


//--------------------- .nv.info._Z10maxPoolingPfiiiS_i --------------------------
	.section	.nv.info._Z10maxPoolingPfiiiS_i,"",@"SHT_CUDA_INFO"
	.sectionflags	@""
	.align	4


	//----- nvinfo : EIATTR_CUDA_API_VERSION
	.align		4
        /*0000*/ 	.byte	0x04, 0x37
        /*0002*/ 	.short	(.L_143 - .L_142)
.L_142:
        /*0004*/ 	.word	0x00000082


	//----- nvinfo : EIATTR_KPARAM_INFO
	.align		4
.L_143:
        /*0008*/ 	.byte	0x04, 0x17
        /*000a*/ 	.short	(.L_145 - .L_144)
.L_144:
        /*000c*/ 	.word	0x00000000
        /*0010*/ 	.short	0x0005
        /*0012*/ 	.short	0x0020
        /*0014*/ 	.byte	0x00, 0xf0, 0x11, 0x00


	//----- nvinfo : EIATTR_KPARAM_INFO
	.align		4
.L_145:
        /*0018*/ 	.byte	0x04, 0x17
        /*001a*/ 	.short	(.L_147 - .L_146)
.L_146:
        /*001c*/ 	.word	0x00000000
        /*0020*/ 	.short	0x0004
        /*0022*/ 	.short	0x0018
        /*0024*/ 	.byte	0x00, 0xf5, 0x21, 0x00


	//----- nvinfo : EIATTR_KPARAM_INFO
	.align		4
.L_147:
        /*0028*/ 	.byte	0x04, 0x17
        /*002a*/ 	.short	(.L_149 - .L_148)
.L_148:
        /*002c*/ 	.word	0x00000000
        /*0030*/ 	.short	0x0003
        /*0032*/ 	.short	0x0010
        /*0034*/ 	.byte	0x00, 0xf0, 0x11, 0x00


	//----- nvinfo : EIATTR_KPARAM_INFO
	.align		4
.L_149:
        /*0038*/ 	.byte	0x04, 0x17
        /*003a*/ 	.short	(.L_151 - .L_150)
.L_150:
        /*003c*/ 	.word	0x00000000
        /*0040*/ 	.short	0x0002
        /*0042*/ 	.short	0x000c
        /*0044*/ 	.byte	0x00, 0xf0, 0x11, 0x00


	//----- nvinfo : EIATTR_KPARAM_INFO
	.align		4
.L_151:
        /*0048*/ 	.byte	0x04, 0x17
        /*004a*/ 	.short	(.L_153 - .L_152)
.L_152:
        /*004c*/ 	.word	0x00000000
        /*0050*/ 	.short	0x0001
        /*0052*/ 	.short	0x0008
        /*0054*/ 	.byte	0x00, 0xf0, 0x11, 0x00


	//----- nvinfo : EIATTR_KPARAM_INFO
	.align		4
.L_153:
        /*0058*/ 	.byte	0x04, 0x17
        /*005a*/ 	.short	(.L_155 - .L_154)
.L_154:
        /*005c*/ 	.word	0x00000000
        /*0060*/ 	.short	0x0000
        /*0062*/ 	.short	0x0000
        /*0064*/ 	.byte	0x00, 0xf5, 0x21, 0x00


	//----- nvinfo : EIATTR_SPARSE_MMA_MASK
	.align		4
.L_155:
        /*0068*/ 	.byte	0x03, 0x50
        /*006a*/ 	.short	0x0000


	//----- nvinfo : EIATTR_MAXREG_COUNT
	.align		4
        /*006c*/ 	.byte	0x03, 0x1b
        /*006e*/ 	.short	0x00ff


	//----- nvinfo : EIATTR_MERCURY_ISA_VERSION
	.align		4
        /*0070*/ 	.byte	0x03, 0x5f
        /*0072*/ 	.short	0x0101


	//----- nvinfo : EIATTR_VRC_CTA_INIT_COUNT
	.align		4
        /*0074*/ 	.byte	0x02, 0x4a
	.zero		1
	.zero		1


	//----- nvinfo : EIATTR_EXIT_INSTR_OFFSETS
	.align		4
        /*0078*/ 	.byte	0x04, 0x1c
        /*007a*/ 	.short	(.L_157 - .L_156)


	//   ....[0]....
.L_156:
        /*007c*/ 	.word	0x00000070


	//   ....[1]....
        /*0080*/ 	.word	0x00000620


	//----- nvinfo : EIATTR_CBANK_PARAM_SIZE
	.align		4
.L_157:
        /*0084*/ 	.byte	0x03, 0x19
        /*0086*/ 	.short	0x0024


	//----- nvinfo : EIATTR_PARAM_CBANK
	.align		4
        /*0088*/ 	.byte	0x04, 0x0a
        /*008a*/ 	.short	(.L_159 - .L_158)
	.align		4
.L_158:
        /*008c*/ 	.word	index@(.nv.constant0._Z10maxPoolingPfiiiS_i)
        /*0090*/ 	.short	0x0380
        /*0092*/ 	.short	0x0024


	//----- nvinfo : EIATTR_SW_WAR
	.align		4
.L_159:
        /*0094*/ 	.byte	0x04, 0x36
        /*0096*/ 	.short	(.L_161 - .L_160)
.L_160:
        /*0098*/ 	.word	0x00000008
.L_161:


//--------------------- .nv.info._Z14convolution_02PfiiiS_iiiiS_ --------------------------
	.section	.nv.info._Z14convolution_02PfiiiS_iiiiS_,"",@"SHT_CUDA_INFO"
	.sectionflags	@""
	.align	4


	//----- nvinfo : EIATTR_CUDA_API_VERSION
	.align		4
        /*0000*/ 	.byte	0x04, 0x37
        /*0002*/ 	.short	(.L_163 - .L_162)
.L_162:
        /*0004*/ 	.word	0x00000082


	//----- nvinfo : EIATTR_KPARAM_INFO
	.align		4
.L_163:
        /*0008*/ 	.byte	0x04, 0x17
        /*000a*/ 	.short	(.L_165 - .L_164)
.L_164:
        /*000c*/ 	.word	0x00000000
        /*0010*/ 	.short	0x0009
        /*0012*/ 	.short	0x0030
        /*0014*/ 	.byte	0x00, 0xf5, 0x21, 0x00


	//----- nvinfo : EIATTR_KPARAM_INFO
	.align		4
.L_165:
        /*0018*/ 	.byte	0x04, 0x17
        /*001a*/ 	.short	(.L_167 - .L_166)
.L_166:
        /*001c*/ 	.word	0x00000000
        /*0020*/ 	.short	0x0008
        /*0022*/ 	.short	0x002c
        /*0024*/ 	.byte	0x00, 0xf0, 0x11, 0x00


	//----- nvinfo : EIATTR_KPARAM_INFO
	.align		4
.L_167:
        /*0028*/ 	.byte	0x04, 0x17
        /*002a*/ 	.short	(.L_169 - .L_168)
.L_168:
        /*002c*/ 	.word	0x00000000
        /*0030*/ 	.short	0x0007
        /*0032*/ 	.short	0x0028
        /*0034*/ 	.byte	0x00, 0xf0, 0x11, 0x00


	//----- nvinfo : EIATTR_KPARAM_INFO
	.align		4
.L_169:
        /*0038*/ 	.byte	0x04, 0x17
        /*003a*/ 	.short	(.L_171 - .L_170)
.L_170:
        /*003c*/ 	.word	0x00000000
        /*0040*/ 	.short	0x0006
        /*0042*/ 	.short	0x0024
        /*0044*/ 	.byte	0x00, 0xf0, 0x11, 0x00


	//----- nvinfo : EIATTR_KPARAM_INFO
	.align		4
.L_171:
        /*0048*/ 	.byte	0x04, 0x17
        /*004a*/ 	.short	(.L_173 - .L_172)
.L_172:
        /*004c*/ 	.word	0x00000000
        /*0050*/ 	.short	0x0005
        /*0052*/ 	.short	0x0020
        /*0054*/ 	.byte	0x00, 0xf0, 0x11, 0x00


	//----- nvinfo : EIATTR_KPARAM_INFO
	.align		4
.L_173:
        /*0058*/ 	.byte	0x04, 0x17
        /*005a*/ 	.short	(.L_175 - .L_174)
.L_174:
        /*005c*/ 	.word	0x00000000
        /*0060*/ 	.short	0x0004
        /*0062*/ 	.short	0x0018
        /*0064*/ 	.byte	0x00, 0xf5, 0x21, 0x00


	//----- nvinfo : EIATTR_KPARAM_INFO
	.align		4
.L_175:
        /*0068*/ 	.byte	0x04, 0x17
        /*006a*/ 	.short	(.L_177 - .L_176)
.L_176:
        /*006c*/ 	.word	0x00000000
        /*0070*/ 	.short	0x0003
        /*0072*/ 	.short	0x0010
        /*0074*/ 	.byte	0x00, 0xf0, 0x11, 0x00


	//----- nvinfo : EIATTR_KPARAM_INFO
	.align		4
.L_177:
        /*0078*/ 	.byte	0x04, 0x17
        /*007a*/ 	.short	(.L_179 - .L_178)
.L_178:
        /*007c*/ 	.word	0x00000000
        /*0080*/ 	.short	0x0002
        /*0082*/ 	.short	0x000c
        /*0084*/ 	.byte	0x00, 0xf0, 0x11, 0x00


	//----- nvinfo : EIATTR_KPARAM_INFO
	.align		4
.L_179:
        /*0088*/ 	.byte	0x04, 0x17
        /*008a*/ 	.short	(.L_181 - .L_180)
.L_180:
        /*008c*/ 	.word	0x00000000
        /*0090*/ 	.short	0x0001
        /*0092*/ 	.short	0x0008
        /*0094*/ 	.byte	0x00, 0xf0, 0x11, 0x00


	//----- nvinfo : EIATTR_KPARAM_INFO
	.align		4
.L_181:
        /*0098*/ 	.byte	0x04, 0x17
        /*009a*/ 	.short	(.L_183 - .L_182)
.L_182:
        /*009c*/ 	.word	0x00000000
        /*00a0*/ 	.short	0x0000
        /*00a2*/ 	.short	0x0000
        /*00a4*/ 	.byte	0x00, 0xf5, 0x21, 0x00


	//----- nvinfo : EIATTR_SPARSE_MMA_MASK
	.align		4
.L_183:
        /*00a8*/ 	.byte	0x03, 0x50
        /*00aa*/ 	.short	0x0000


	//----- nvinfo : EIATTR_MAXREG_COUNT
	.align		4
        /*00ac*/ 	.byte	0x03, 0x1b
        /*00ae*/ 	.short	0x00ff


	//----- nvinfo : EIATTR_MERCURY_ISA_VERSION
	.align		4
        /*00b0*/ 	.byte	0x03, 0x5f
        /*00b2*/ 	.short	0x0101


	//----- nvinfo : EIATTR_VRC_CTA_INIT_COUNT
	.align		4
        /*00b4*/ 	.byte	0x02, 0x4a
	.zero		1
	.zero		1


	//----- nvinfo : EIATTR_EXIT_INSTR_OFFSETS
	.align		4
        /*00b8*/ 	.byte	0x04, 0x1c
        /*00ba*/ 	.short	(.L_185 - .L_184)


	//   ....[0]....
.L_184:
        /*00bc*/ 	.word	0x00000070


	//   ....[1]....
        /*00c0*/ 	.word	0x00000d70


	//----- nvinfo : EIATTR_CBANK_PARAM_SIZE
	.align		4
.L_185:
        /*00c4*/ 	.byte	0x03, 0x19
        /*00c6*/ 	.short	0x0038


	//----- nvinfo : EIATTR_PARAM_CBANK
	.align		4
        /*00c8*/ 	.byte	0x04, 0x0a
        /*00ca*/ 	.short	(.L_187 - .L_186)
	.align		4
.L_186:
        /*00cc*/ 	.word	index@(.nv.constant0._Z14convolution_02PfiiiS_iiiiS_)
        /*00d0*/ 	.short	0x0380
        /*00d2*/ 	.short	0x0038


	//----- nvinfo : EIATTR_SW_WAR
	.align		4
.L_187:
        /*00d4*/ 	.byte	0x04, 0x36
        /*00d6*/ 	.short	(.L_189 - .L_188)
.L_188:
        /*00d8*/ 	.word	0x00000008
.L_189:


//--------------------- .nv.info._Z14convolution_01PfiiS_iiiiS_ --------------------------
	.section	.nv.info._Z14convolution_01PfiiS_iiiiS_,"",@"SHT_CUDA_INFO"
	.sectionflags	@""
	.align	4


	//----- nvinfo : EIATTR_CUDA_API_VERSION
	.align		4
        /*0000*/ 	.byte	0x04, 0x37
        /*0002*/ 	.short	(.L_191 - .L_190)
.L_190:
        /*0004*/ 	.word	0x00000082


	//----- nvinfo : EIATTR_KPARAM_INFO
	.align		4
.L_191:
        /*0008*/ 	.byte	0x04, 0x17
        /*000a*/ 	.short	(.L_193 - .L_192)
.L_192:
        /*000c*/ 	.word	0x00000000
        /*0010*/ 	.short	0x0008
        /*0012*/ 	.short	0x0028
        /*0014*/ 	.byte	0x00, 0xf5, 0x21, 0x00


	//----- nvinfo : EIATTR_KPARAM_INFO
	.align		4
.L_193:
        /*0018*/ 	.byte	0x04, 0x17
        /*001a*/ 	.short	(.L_195 - .L_194)
.L_194:
        /*001c*/ 	.word	0x00000000
        /*0020*/ 	.short	0x0007
        /*0022*/ 	.short	0x0024
        /*0024*/ 	.byte	0x00, 0xf0, 0x11, 0x00


	//----- nvinfo : EIATTR_KPARAM_INFO
	.align		4
.L_195:
        /*0028*/ 	.byte	0x04, 0x17
        /*002a*/ 	.short	(.L_197 - .L_196)
.L_196:
        /*002c*/ 	.word	0x00000000
        /*0030*/ 	.short	0x0006
        /*0032*/ 	.short	0x0020
        /*0034*/ 	.byte	0x00, 0xf0, 0x11, 0x00


	//----- nvinfo : EIATTR_KPARAM_INFO
	.align		4
.L_197:
        /*0038*/ 	.byte	0x04, 0x17
        /*003a*/ 	.short	(.L_199 - .L_198)
.L_198:
        /*003c*/ 	.word	0x00000000
        /*0040*/ 	.short	0x0005
        /*0042*/ 	.short	0x001c
        /*0044*/ 	.byte	0x00, 0xf0, 0x11, 0x00


	//----- nvinfo : EIATTR_KPARAM_INFO
	.align		4
.L_199:
        /*0048*/ 	.byte	0x04, 0x17
        /*004a*/ 	.short	(.L_201 - .L_200)
.L_200:
        /*004c*/ 	.word	0x00000000
        /*0050*/ 	.short	0x0004
        /*0052*/ 	.short	0x0018
        /*0054*/ 	.byte	0x00, 0xf0, 0x11, 0x00


	//----- nvinfo : EIATTR_KPARAM_INFO
	.align		4
.L_201:
        /*0058*/ 	.byte	0x04, 0x17
        /*005a*/ 	.short	(.L_203 - .L_202)
.L_202:
        /*005c*/ 	.word	0x00000000
        /*0060*/ 	.short	0x0003
        /*0062*/ 	.short	0x0010
        /*0064*/ 	.byte	0x00, 0xf5, 0x21, 0x00


	//----- nvinfo : EIATTR_KPARAM_INFO
	.align		4
.L_203:
        /*0068*/ 	.byte	0x04, 0x17
        /*006a*/ 	.short	(.L_205 - .L_204)
.L_204:
        /*006c*/ 	.word	0x00000000
        /*0070*/ 	.short	0x0002
        /*0072*/ 	.short	0x000c
        /*0074*/ 	.byte	0x00, 0xf0, 0x11, 0x00


	//----- nvinfo : EIATTR_KPARAM_INFO
	.align		4
.L_205:
        /*0078*/ 	.byte	0x04, 0x17
        /*007a*/ 	.short	(.L_207 - .L_206)
.L_206:
        /*007c*/ 	.word	0x00000000
        /*0080*/ 	.short	0x0001
        /*0082*/ 	.short	0x0008
        /*0084*/ 	.byte	0x00, 0xf0, 0x11, 0x00


	//----- nvinfo : EIATTR_KPARAM_INFO
	.align		4
.L_207:
        /*0088*/ 	.byte	0x04, 0x17
        /*008a*/ 	.short	(.L_209 - .L_208)
.L_208:
        /*008c*/ 	.word	0x00000000
        /*0090*/ 	.short	0x0000
        /*0092*/ 	.short	0x0000
        /*0094*/ 	.byte	0x00, 0xf5, 0x21, 0x00


	//----- nvinfo : EIATTR_SPARSE_MMA_MASK
	.align		4
.L_209:
        /*0098*/ 	.byte	0x03, 0x50
        /*009a*/ 	.short	0x0000


	//----- nvinfo : EIATTR_MAXREG_COUNT
	.align		4
        /*009c*/ 	.byte	0x03, 0x1b
        /*009e*/ 	.short	0x00ff


	//----- nvinfo : EIATTR_NUM_BARRIERS
	.align		4
        /*00a0*/ 	.byte	0x02, 0x4c
        /*00a2*/ 	.byte	0x01
	.zero		1


	//----- nvinfo : EIATTR_MERCURY_ISA_VERSION
	.align		4
        /*00a4*/ 	.byte	0x03, 0x5f
        /*00a6*/ 	.short	0x0101


	//----- nvinfo : EIATTR_VRC_CTA_INIT_COUNT
	.align		4
        /*00a8*/ 	.byte	0x02, 0x4a
	.zero		1
	.zero		1


	//----- nvinfo : EIATTR_EXIT_INSTR_OFFSETS
	.align		4
        /*00ac*/ 	.byte	0x04, 0x1c
        /*00ae*/ 	.short	(.L_211 - .L_210)


	//   ....[0]....
.L_210:
        /*00b0*/ 	.word	0x000009f0


	//   ....[1]....
        /*00b4*/ 	.word	0x00000f10


	//----- nvinfo : EIATTR_CBANK_PARAM_SIZE
	.align		4
.L_211:
        /*00b8*/ 	.byte	0x03, 0x19
        /*00ba*/ 	.short	0x0030


	//----- nvinfo : EIATTR_PARAM_CBANK
	.align		4
        /*00bc*/ 	.byte	0x04, 0x0a
        /*00be*/ 	.short	(.L_213 - .L_212)
	.align		4
.L_212:
        /*00c0*/ 	.word	index@(.nv.constant0._Z14convolution_01PfiiS_iiiiS_)
        /*00c4*/ 	.short	0x0380
        /*00c6*/ 	.short	0x0030


	//----- nvinfo : EIATTR_SW_WAR
	.align		4
.L_213:
        /*00c8*/ 	.byte	0x04, 0x36
        /*00ca*/ 	.short	(.L_215 - .L_214)
.L_214:
        /*00cc*/ 	.word	0x00000008
.L_215:


//--------------------- .nv.info._Z9init_zeroPfi  --------------------------
	.section	.nv.info._Z9init_zeroPfi,"",@"SHT_CUDA_INFO"
	.sectionflags	@""
	.align	4


	//----- nvinfo : EIATTR_CUDA_API_VERSION
	.align		4
        /*0000*/ 	.byte	0x04, 0x37
        /*0002*/ 	.short	(.L_217 - .L_216)
.L_216:
        /*0004*/ 	.word	0x00000082


	//----- nvinfo : EIATTR_KPARAM_INFO
	.align		4
.L_217:
        /*0008*/ 	.byte	0x04, 0x17
        /*000a*/ 	.short	(.L_219 - .L_218)
.L_218:
        /*000c*/ 	.word	0x00000000
        /*0010*/ 	.short	0x0001
        /*0012*/ 	.short	0x0008
        /*0014*/ 	.byte	0x00, 0xf0, 0x11, 0x00


	//----- nvinfo : EIATTR_KPARAM_INFO
	.align		4
.L_219:
        /*0018*/ 	.byte	0x04, 0x17
        /*001a*/ 	.short	(.L_221 - .L_220)
.L_220:
        /*001c*/ 	.word	0x00000000
        /*0020*/ 	.short	0x0000
        /*0022*/ 	.short	0x0000
        /*0024*/ 	.byte	0x00, 0xf5, 0x21, 0x00


	//----- nvinfo : EIATTR_SPARSE_MMA_MASK
	.align		4
.L_221:
        /*0028*/ 	.byte	0x03, 0x50
        /*002a*/ 	.short	0x0000


	//----- nvinfo : EIATTR_MAXREG_COUNT
	.align		4
        /*002c*/ 	.byte	0x03, 0x1b
        /*002e*/ 	.short	0x00ff


	//----- nvinfo : EIATTR_MERCURY_ISA_VERSION
	.align		4
        /*0030*/ 	.byte	0x03, 0x5f
        /*0032*/ 	.short	0x0101


	//----- nvinfo : EIATTR_VRC_CTA_INIT_COUNT
	.align		4
        /*0034*/ 	.byte	0x02, 0x4a
	.zero		1
	.zero		1


	//----- nvinfo : EIATTR_EXIT_INSTR_OFFSETS
	.align		4
        /*0038*/ 	.byte	0x04, 0x1c
        /*003a*/ 	.short	(.L_223 - .L_222)


	//   ....[0]....
.L_222:
        /*003c*/ 	.word	0x00000070


	//   ....[1]....
        /*0040*/ 	.word	0x000000c0


	//----- nvinfo : EIATTR_CBANK_PARAM_SIZE
	.align		4
.L_223:
        /*0044*/ 	.byte	0x03, 0x19
        /*0046*/ 	.short	0x000c


	//----- nvinfo : EIATTR_PARAM_CBANK
	.align		4
        /*0048*/ 	.byte	0x04, 0x0a
        /*004a*/ 	.short	(.L_225 - .L_224)
	.align		4
.L_224:
        /*004c*/ 	.word	index@(.nv.constant0._Z9init_zeroPfi)
        /*0050*/ 	.short	0x0380
        /*0052*/ 	.short	0x000c


	//----- nvinfo : EIATTR_SW_WAR
	.align		4
.L_225:
        /*0054*/ 	.byte	0x04, 0x36
        /*0056*/ 	.short	(.L_227 - .L_226)
.L_226:
        /*0058*/ 	.word	0x00000008
.L_227:


//--------------------- .nv.callgraph             --------------------------
	.section	.nv.callgraph,"",@"SHT_CUDA_CALLGRAPH"
	.align	4
	.sectionentsize	8
	.align		4
        /*0000*/ 	.word	0x00000000
	.align		4
        /*0004*/ 	.word	0xffffffff
	.align		4
        /*0008*/ 	.word	0x00000000
	.align		4
        /*000c*/ 	.word	0xfffffffe
	.align		4
        /*0010*/ 	.word	0x00000000
	.align		4
        /*0014*/ 	.word	0xfffffffd
	.align		4
        /*0018*/ 	.word	0x00000000
	.align		4
        /*001c*/ 	.word	0xfffffffc


//--------------------- .text._Z7softmaxPfiS_     --------------------------
	.section	.text._Z7softmaxPfiS_,"ax",@progbits
	.align	128
        .global         _Z7softmaxPfiS_
        .type           _Z7softmaxPfiS_,@function
        .size           _Z7softmaxPfiS_,(.L_x_61 - _Z7softmaxPfiS_)
        .other          _Z7softmaxPfiS_,@"STO_CUDA_ENTRY STV_DEFAULT"
_Z7softmaxPfiS_:
.text._Z7softmaxPfiS_:
[----:B------:R-:W-:Y:S01]  /*0000*/  LDC R1, c[0x0][0x37c] ;  /* 0x0000df00ff017b82 */ /* 0x000fe20000000800 */
[----:B------:R-:W0:Y:S01]  /*0010*/  S2R R4, SR_CTAID.X ;  /* 0x0000000000047919 */ /* 0x000e220000002500 */
[----:B------:R-:W0:Y:S01]  /*0020*/  LDCU UR4, c[0x0][0x360] ;  /* 0x00006c00ff0477ac */ /* 0x000e220008000800 */
[----:B------:R-:W0:Y:S01]  /*0030*/  S2R R3, SR_TID.X ;  /* 0x0000000000037919 */ /* 0x000e220000002100 */
[----:B------:R-:W1:Y:S01]  /*0040*/  LDCU UR6, c[0x0][0x388] ;  /* 0x00007100ff0677ac */ /* 0x000e620008000800 */
[----:B0-----:R-:W-:-:S05]  /*0050*/  IMAD R4, R4, UR4, R3 ;  /* 0x0000000404047c24 */ /* 0x001fca000f8e0203 */
[----:B-1----:R-:W-:-:S13]  /*0060*/  ISETP.GE.AND P0, PT, R4, UR6, PT ;  /* 0x0000000604007c0c */ /* 0x002fda000bf06270 */
[----:B------:R-:W-:Y:S05]  /*0070*/  @P0 EXIT ;  /* 0x000000000000094d */ /* 0x000fea0003800000 */
[----:B------:R-:W-:Y:S01]  /*0080*/  UISETP.GE.AND UP0, UPT, UR6, 0x1, UPT ;  /* 0x000000010600788c */ /* 0x000fe2000bf06270 */
[----:B------:R-:W-:Y:S01]  /*0090*/  HFMA2 R5, -RZ, RZ, 0, 0 ;  /* 0x00000000ff057431 */ /* 0x000fe200000001ff */
[----:B------:R-:W0:Y:S07]  /*00a0*/  LDCU.64 UR10, c[0x0][0x358] ;  /* 0x00006b00ff0a77ac */ /* 0x000e2e0008000a00 */
[----:B------:R-:W-:Y:S05]  /*00b0*/  BRA.U !UP0, `(.L_x_0) ;  /* 0x0000000908dc7547 */ /* 0x000fea000b800000 */
[----:B------:R-:W-:Y:S01]  /*00c0*/  UISETP.GE.U32.AND UP1, UPT, UR6, 0x8, UPT ;  /* 0x000000080600788c */ /* 0x000fe2000bf26070 */
[----:B------:R-:W-:Y:S01]  /*00d0*/  MOV R5, RZ ;  /* 0x000000ff00057202 */ /* 0x000fe20000000f00 */
[----:B------:R-:W-:Y:S01]  /*00e0*/  ULOP3.LUT UR7, UR6, 0x7, URZ, 0xc0, !UPT ;  /* 0x0000000706077892 */ /* 0x000fe2000f8ec0ff */
[----:B------:R-:W-:-:S03]  /*00f0*/  MOV R0, RZ ;  /* 0x000000ff00007202 */ /* 0x000fc60000000f00 */
[----:B------:R-:W-:-:S03]  /*0100*/  UISETP.NE.AND UP0, UPT, UR7, URZ, UPT ;  /* 0x000000ff0700728c */ /* 0x000fc6000bf05270 */
[----:B------:R-:W-:Y:S08]  /*0110*/  BRA.U !UP1, `(.L_x_1) ;  /* 0x0000000509647547 */ /* 0x000ff0000b800000 */
[----:B------:R-:W1:Y:S01]  /*0120*/  LDCU.64 UR4, c[0x0][0x380] ;  /* 0x00007000ff0477ac */ /* 0x000e620008000a00 */
[----:B------:R-:W-:Y:S01]  /*0130*/  MOV R5, RZ ;  /* 0x000000ff00057202 */ /* 0x000fe20000000f00 */
[----:B------:R-:W-:-:S04]  /*0140*/  ULOP3.LUT UR8, UR6, 0x7ffffff8, URZ, 0xc0, !UPT ;  /* 0x7ffffff806087892 */ /* 0x000fc8000f8ec0ff */
[----:B------:R-:W-:Y:S02]  /*0150*/  UIADD3 UR9, UPT, UPT, -UR8, URZ, URZ ;  /* 0x000000ff08097290 */ /* 0x000fe4000fffe1ff */
[----:B------:R-:W-:Y:S01]  /*0160*/  MOV R0, UR8 ;  /* 0x0000000800007c02 */ /* 0x000fe20008000f00 */
[----:B-1----:R-:W-:-:S04]  /*0170*/  UIADD3 UR4, UP1, UPT, UR4, 0x10, URZ ;  /* 0x0000001004047890 */ /* 0x002fc8000ff3e0ff */
[----:B------:R-:W-:Y:S02]  /*0180*/  UIADD3.X UR5, UPT, UPT, URZ, UR5, URZ, UP1, !UPT ;  /* 0x00000005ff057290 */ /* 0x000fe40008ffe4ff */
[----:B------:R-:W-:-:S04]  /*0190*/  MOV R6, UR4 ;  /* 0x0000000400067c02 */ /* 0x000fc80008000f00 */
[----:B------:R-:W-:-:S07]  /*01a0*/  MOV R3, UR5 ;  /* 0x0000000500037c02 */ /* 0x000fce0008000f00 */
.L_x_2:
[----:B------:R-:W-:-:S05]  /*01b0*/  MOV R2, R6 ;  /* 0x0000000600027202 */ /* 0x000fca0000000f00 */
[----:B0-----:R-:W2:Y:S04]  /*01c0*/  LDG.E R12, desc[UR10][R2.64+-0x10] ;  /* 0xfffff00a020c7981 */ /* 0x001ea8000c1e1900 */
[----:B------:R-:W3:Y:S04]  /*01d0*/  LDG.E R22, desc[UR10][R2.64+-0xc] ;  /* 0xfffff40a02167981 */ /* 0x000ee8000c1e1900 */
[----:B------:R-:W4:Y:S04]  /*01e0*/  LDG.E R20, desc[UR10][R2.64+-0x8] ;  /* 0xfffff80a02147981 */ /* 0x000f28000c1e1900 */
[----:B------:R-:W5:Y:S04]  /*01f0*/  LDG.E R16, desc[UR10][R2.64+-0x4] ;  /* 0xfffffc0a02107981 */ /* 0x000f68000c1e1900 */
[----:B------:R-:W5:Y:S04]  /*0200*/  LDG.E R14, desc[UR10][R2.64] ;  /* 0x0000000a020e7981 */ /* 0x000f68000c1e1900 */
[----:B------:R-:W5:Y:S04]  /*0210*/  LDG.E R10, desc[UR10][R2.64+0x4] ;  /* 0x0000040a020a7981 */ /* 0x000f68000c1e1900 */
[----:B------:R-:W5:Y:S04]  /*0220*/  LDG.E R7, desc[UR10][R2.64+0x8] ;  /* 0x0000080a02077981 */ /* 0x000f68000c1e1900 */
[----:B------:R-:W5:Y:S01]  /*0230*/  LDG.E R6, desc[UR10][R2.64+0xc] ;  /* 0x00000c0a02067981 */ /* 0x000f62000c1e1900 */
[----:B------:R-:W-:Y:S01]  /*0240*/  HFMA2 R9, -RZ, RZ, 0.96630859375, -0.0022525787353515625 ;  /* 0x3bbb989dff097431 */ /* 0x000fe200000001ff */
[----:B------:R-:W-:Y:S01]  /*0250*/  MOV R11, 0x437c0000 ;  /* 0x437c0000000b7802 */ /* 0x000fe20000000f00 */
[----:B------:R-:W-:-:S04]  /*0260*/  UIADD3 UR9, UPT, UPT, UR9, 0x8, URZ ;  /* 0x0000000809097890 */ /* 0x000fc8000fffe0ff */
[----:B------:R-:W-:Y:S01]  /*0270*/  UISETP.NE.AND UP1, UPT, UR9, URZ, UPT ;  /* 0x000000ff0900728c */ /* 0x000fe2000bf25270 */
[----:B--2---:R-:W-:-:S04]  /*0280*/  FFMA.SAT R8, R12, R9, 0.5 ;  /* 0x3f0000000c087423 */ /* 0x004fc80000002009 */
[----:B------:R-:W-:Y:S01]  /*0290*/  FFMA.RM R13, R8, R11, 12582913 ;  /* 0x4b400001080d7423 */ /* 0x000fe2000000400b */
[----:B---3--:R-:W-:-:S03]  /*02a0*/  FFMA.SAT R8, R22, R9, 0.5 ;  /* 0x3f00000016087423 */ /* 0x008fc60000002009 */
[----:B------:R-:W-:Y:S01]  /*02b0*/  FADD R15, R13, -12583039 ;  /* 0xcb40007f0d0f7421 */ /* 0x000fe20000000000 */
[----:B------:R-:W-:Y:S01]  /*02c0*/  FFMA.RM R8, R8, R11, 12582913 ;  /* 0x4b40000108087423 */ /* 0x000fe2000000400b */
[----:B----4-:R-:W-:Y:S02]  /*02d0*/  FFMA.SAT R24, R20, R9, 0.5 ;  /* 0x3f00000014187423 */ /* 0x010fe40000002009 */
[----:B------:R-:W-:Y:S01]  /*02e0*/  FFMA R15, R12, 1.4426950216293334961, -R15 ;  /* 0x3fb8aa3b0c0f7823 */ /* 0x000fe2000000080f */
[----:B------:R-:W-:-:S03]  /*02f0*/  FADD R17, R8, -12583039 ;  /* 0xcb40007f08117421 */ /* 0x000fc60000000000 */
[----:B------:R-:W-:Y:S01]  /*0300*/  FFMA R18, R12, 1.925963033500011079e-08, R15 ;  /* 0x32a570600c127823 */ /* 0x000fe2000000000f */
[----:B------:R-:W-:Y:S01]  /*0310*/  FFMA.RM R12, R24, R11, 12582913 ;  /* 0x4b400001180c7423 */ /* 0x000fe2000000400b */
[----:B-----5:R-:W-:Y:S01]  /*0320*/  FFMA.SAT R24, R16, R9, 0.5 ;  /* 0x3f00000010187423 */ /* 0x020fe20000002009 */
[----:B------:R-:W-:Y:S02]  /*0330*/  FFMA R17, R22, 1.4426950216293334961, -R17 ;  /* 0x3fb8aa3b16117823 */ /* 0x000fe40000000811 */
[----:B------:R-:W-:Y:S01]  /*0340*/  FADD R19, R12, -12583039 ;  /* 0xcb40007f0c137421 */ /* 0x000fe20000000000 */
[----:B------:R-:W-:Y:S01]  /*0350*/  FFMA.RM R15, R24, R11, 12582913 ;  /* 0x4b400001180f7423 */ /* 0x000fe2000000400b */
[----:B------:R-:W-:Y:S01]  /*0360*/  FFMA R17, R22, 1.925963033500011079e-08, R17 ;  /* 0x32a5706016117823 */ /* 0x000fe20000000011 */
[-C--:B------:R-:W-:Y:S01]  /*0370*/  FFMA.SAT R22, R14, R9.reuse, 0.5 ;  /* 0x3f0000000e167423 */ /* 0x080fe20000002009 */
[C---:B------:R-:W-:Y:S01]  /*0380*/  FFMA R19, R20.reuse, 1.4426950216293334961, -R19 ;  /* 0x3fb8aa3b14137823 */ /* 0x040fe20000000813 */
[----:B------:R-:W-:Y:S01]  /*0390*/  FADD R21, R15, -12583039 ;  /* 0xcb40007f0f157421 */ /* 0x000fe20000000000 */
[----:B------:R-:W0:Y:S01]  /*03a0*/  MUFU.EX2 R18, R18 ;  /* 0x0000001200127308 */ /* 0x000e220000000800 */
[----:B------:R-:W-:Y:S01]  /*03b0*/  FFMA.SAT R24, R7, R9, 0.5 ;  /* 0x3f00000007187423 */ /* 0x000fe20000002009 */
[----:B------:R-:W-:Y:S01]  /*03c0*/  FFMA R20, R20, 1.925963033500011079e-08, R19 ;  /* 0x32a5706014147823 */ /* 0x000fe20000000013 */
[----:B------:R-:W-:Y:S01]  /*03d0*/  FFMA.RM R19, R22, R11, 12582913 ;  /* 0x4b40000116137423 */ /* 0x000fe2000000400b */
[----:B------:R-:W-:Y:S01]  /*03e0*/  FFMA R21, R16, 1.4426950216293334961, -R21 ;  /* 0x3fb8aa3b10157823 */ /* 0x000fe20000000815 */
[-C--:B------:R-:W-:Y:S01]  /*03f0*/  FFMA.SAT R22, R10, R9.reuse, 0.5 ;  /* 0x3f0000000a167423 */ /* 0x080fe20000002009 */
[----:B------:R-:W-:Y:S01]  /*0400*/  FFMA.SAT R26, R6, R9, 0.5 ;  /* 0x3f000000061a7423 */ /* 0x000fe20000002009 */
[----:B------:R-:W-:Y:S01]  /*0410*/  FADD R23, R19, -12583039 ;  /* 0xcb40007f13177421 */ /* 0x000fe20000000000 */
[----:B------:R-:W-:Y:S01]  /*0420*/  FFMA R21, R16, 1.925963033500011079e-08, R21 ;  /* 0x32a5706010157823 */ /* 0x000fe20000000015 */
[-C--:B------:R-:W-:Y:S01]  /*0430*/  FFMA.RM R16, R22, R11.reuse, 12582913 ;  /* 0x4b40000116107423 */ /* 0x080fe2000000400b */
[----:B------:R-:W1:Y:S01]  /*0440*/  MUFU.EX2 R17, R17 ;  /* 0x0000001100117308 */ /* 0x000e620000000800 */
[----:B------:R-:W-:Y:S01]  /*0450*/  FFMA R23, R14, 1.4426950216293334961, -R23 ;  /* 0x3fb8aa3b0e177823 */ /* 0x000fe20000000817 */
[----:B------:R-:W-:Y:S01]  /*0460*/  SHF.L.U32 R12, R12, 0x17, RZ ;  /* 0x000000170c0c7819 */ /* 0x000fe200000006ff */
[----:B------:R-:W-:Y:S01]  /*0470*/  FADD R25, R16, -12583039 ;  /* 0xcb40007f10197421 */ /* 0x000fe20000000000 */
[----:B------:R-:W-:Y:S01]  /*0480*/  SHF.L.U32 R15, R15, 0x17, RZ ;  /* 0x000000170f0f7819 */ /* 0x000fe200000006ff */
[----:B------:R-:W-:Y:S01]  /*0490*/  FFMA R22, R14, 1.925963033500011079e-08, R23 ;  /* 0x32a570600e167823 */ /* 0x000fe20000000017 */
[-C--:B------:R-:W-:Y:S01]  /*04a0*/  FFMA.RM R14, R24, R11.reuse, 12582913 ;  /* 0x4b400001180e7423 */ /* 0x080fe2000000400b */
[----:B------:R-:W-:Y:S01]  /*04b0*/  FFMA R25, R10, 1.4426950216293334961, -R25 ;  /* 0x3fb8aa3b0a197823 */ /* 0x000fe20000000819 */
[----:B------:R-:W2:Y:S01]  /*04c0*/  MUFU.EX2 R20, R20 ;  /* 0x0000001400147308 */ /* 0x000ea20000000800 */
[----:B------:R-:W-:Y:S01]  /*04d0*/  FFMA.RM R11, R26, R11, 12582913 ;  /* 0x4b4000011a0b7423 */ /* 0x000fe2000000400b */
[----:B------:R-:W-:Y:S01]  /*04e0*/  FADD R24, R14, -12583039 ;  /* 0xcb40007f0e187421 */ /* 0x000fe20000000000 */
[----:B------:R-:W-:Y:S01]  /*04f0*/  FFMA R9, R10, 1.925963033500011079e-08, R25 ;  /* 0x32a570600a097823 */ /* 0x000fe20000000019 */
[----:B------:R-:W-:-:S02]  /*0500*/  SHF.L.U32 R10, R13, 0x17, RZ ;  /* 0x000000170d0a7819 */ /* 0x000fc400000006ff */
[----:B------:R-:W-:Y:S01]  /*0510*/  FFMA R24, R7, 1.4426950216293334961, -R24 ;  /* 0x3fb8aa3b07187823 */ /* 0x000fe20000000818 */
[----:B------:R-:W-:Y:S01]  /*0520*/  SHF.L.U32 R13, R8, 0x17, RZ ;  /* 0x00000017080d7819 */ /* 0x000fe200000006ff */
[----:B------:R-:W3:Y:S01]  /*0530*/  MUFU.EX2 R21, R21 ;  /* 0x0000001500157308 */ /* 0x000ee20000000800 */
[----:B0-----:R-:W-:Y:S01]  /*0540*/  FFMA R10, R10, R18, R5 ;  /* 0x000000120a0a7223 */ /* 0x001fe20000000005 */
[----:B------:R-:W-:Y:S01]  /*0550*/  FADD R5, R11, -12583039 ;  /* 0xcb40007f0b057421 */ /* 0x000fe20000000000 */
[----:B------:R-:W-:Y:S01]  /*0560*/  FFMA R24, R7, 1.925963033500011079e-08, R24 ;  /* 0x32a5706007187823 */ /* 0x000fe20000000018 */
[----:B------:R-:W-:Y:S01]  /*0570*/  SHF.L.U32 R14, R14, 0x17, RZ ;  /* 0x000000170e0e7819 */ /* 0x000fe200000006ff */
[----:B-1----:R-:W-:Y:S01]  /*0580*/  FFMA R13, R13, R17, R10 ;  /* 0x000000110d0d7223 */ /* 0x002fe2000000000a */
[----:B------:R-:W-:Y:S02]  /*0590*/  FFMA R5, R6, 1.4426950216293334961, -R5 ;  /* 0x3fb8aa3b06057823 */ /* 0x000fe40000000805 */
[----:B------:R-:W0:Y:S01]  /*05a0*/  MUFU.EX2 R22, R22 ;  /* 0x0000001600167308 */ /* 0x000e220000000800 */
[----:B--2---:R-:W-:Y:S01]  /*05b0*/  FFMA R12, R12, R20, R13 ;  /* 0x000000140c0c7223 */ /* 0x004fe2000000000d */
[----:B------:R-:W-:Y:S01]  /*05c0*/  FFMA R7, R6, 1.925963033500011079e-08, R5 ;  /* 0x32a5706006077823 */ /* 0x000fe20000000005 */
[----:B------:R-:W-:-:S02]  /*05d0*/  SHF.L.U32 R6, R19, 0x17, RZ ;  /* 0x0000001713067819 */ /* 0x000fc400000006ff */
[----:B------:R-:W-:-:S03]  /*05e0*/  SHF.L.U32 R5, R16, 0x17, RZ ;  /* 0x0000001710057819 */ /* 0x000fc600000006ff */
[----:B------:R-:W1:Y:S01]  /*05f0*/  MUFU.EX2 R9, R9 ;  /* 0x0000000900097308 */ /* 0x000e620000000800 */
[----:B---3--:R-:W-:-:S07]  /*0600*/  FFMA R15, R15, R21, R12 ;  /* 0x000000150f0f7223 */ /* 0x008fce000000000c */
[----:B------:R-:W2:Y:S01]  /*0610*/  MUFU.EX2 R24, R24 ;  /* 0x0000001800187308 */ /* 0x000ea20000000800 */
[----:B0-----:R-:W-:-:S07]  /*0620*/  FFMA R6, R6, R22, R15 ;  /* 0x0000001606067223 */ /* 0x001fce000000000f */
[----:B------:R-:W0:Y:S01]  /*0630*/  MUFU.EX2 R7, R7 ;  /* 0x0000000700077308 */ /* 0x000e220000000800 */
[----:B-1----:R-:W-:Y:S01]  /*0640*/  FFMA R5, R5, R9, R6 ;  /* 0x0000000905057223 */ /* 0x002fe20000000006 */
[----:B------:R-:W-:Y:S02]  /*0650*/  IADD3 R6, P0, PT, R2, 0x20, RZ ;  /* 0x0000002002067810 */ /* 0x000fe40007f1e0ff */
[----:B------:R-:W-:Y:S02]  /*0660*/  SHF.L.U32 R2, R11, 0x17, RZ ;  /* 0x000000170b027819 */ /* 0x000fe400000006ff */
[----:B------:R-:W-:Y:S01]  /*0670*/  IADD3.X R3, PT, PT, RZ, R3, RZ, P0, !PT ;  /* 0x00000003ff037210 */ /* 0x000fe200007fe4ff */
[----:B--2---:R-:W-:-:S04]  /*0680*/  FFMA R5, R14, R24, R5 ;  /* 0x000000180e057223 */ /* 0x004fc80000000005 */
[----:B0-----:R-:W-:Y:S01]  /*0690*/  FFMA R5, R2, R7, R5 ;  /* 0x0000000702057223 */ /* 0x001fe20000000005 */
[----:B------:R-:W-:Y:S06]  /*06a0*/  BRA.U UP1, `(.L_x_2) ;  /* 0xfffffff901c07547 */ /* 0x000fec000b83ffff */
.L_x_1:
[----:B------:R-:W-:Y:S05]  /*06b0*/  BRA.U !UP0, `(.L_x_0) ;  /* 0x00000005085c7547 */ /* 0x000fea000b800000 */
[----:B------:R-:W-:Y:S02]  /*06c0*/  UISETP.GE.U32.AND UP0, UPT, UR7, 0x4, UPT ;  /* 0x000000040700788c */ /* 0x000fe4000bf06070 */
[----:B------:R-:W-:-:S04]  /*06d0*/  ULOP3.LUT UR5, UR6, 0x3, URZ, 0xc0, !UPT ;  /* 0x0000000306057892 */ /* 0x000fc8000f8ec0ff */
[----:B------:R-:W-:-:S03]  /*06e0*/  UISETP.NE.AND UP1, UPT, UR5, URZ, UPT ;  /* 0x000000ff0500728c */ /* 0x000fc6000bf25270 */
[----:B------:R-:W-:Y:S08]  /*06f0*/  BRA.U !UP0, `(.L_x_3) ;  /* 0x0000000108a47547 */ /* 0x000ff0000b800000 */
[----:B------:R-:W1:Y:S02]  /*0700*/  LDC.64 R8, c[0x0][0x380] ;  /* 0x0000e000ff087b82 */ /* 0x000e640000000a00 */
[----:B-1----:R-:W-:-:S05]  /*0710*/  IMAD.WIDE.U32 R8, R0, 0x4, R8 ;  /* 0x0000000400087825 */ /* 0x002fca00078e0008 */
[----:B0-----:R-:W2:Y:S04]  /*0720*/  LDG.E R10, desc[UR10][R8.64] ;  /* 0x0000000a080a7981 */ /* 0x001ea8000c1e1900 */
[----:B------:R-:W3:Y:S04]  /*0730*/  LDG.E R12, desc[UR10][R8.64+0x4] ;  /* 0x0000040a080c7981 */ /* 0x000ee8000c1e1900 */
[----:B------:R-:W4:Y:S04]  /*0740*/  LDG.E R7, desc[UR10][R8.64+0x8] ;  /* 0x0000080a08077981 */ /* 0x000f28000c1e1900 */
[----:B------:R0:W5:Y:S01]  /*0750*/  LDG.E R3, desc[UR10][R8.64+0xc] ;  /* 0x00000c0a08037981 */ /* 0x000162000c1e1900 */
[----:B------:R-:W-:Y:S01]  /*0760*/  HFMA2 R15, -RZ, RZ, 0.96630859375, -0.0022525787353515625 ;  /* 0x3bbb989dff0f7431 */ /* 0x000fe200000001ff */
[----:B------:R-:W-:-:S02]  /*0770*/  MOV R17, 0x437c0000 ;  /* 0x437c000000117802 */ /* 0x000fc40000000f00 */
[----:B------:R-:W-:Y:S02]  /*0780*/  IADD3 R0, PT, PT, R0, 0x4, RZ ;  /* 0x0000000400007810 */ /* 0x000fe40007ffe0ff */
[----:B--2---:R-:W-:-:S04]  /*0790*/  FFMA.SAT R6, R10, R15, 0.5 ;  /* 0x3f0000000a067423 */ /* 0x004fc8000000200f */
[----:B------:R-:W-:Y:S01]  /*07a0*/  FFMA.RM R6, R6, R17, 12582913 ;  /* 0x4b40000106067423 */ /* 0x000fe20000004011 */
[----:B---3--:R-:W-:-:S03]  /*07b0*/  FFMA.SAT R2, R12, R15, 0.5 ;  /* 0x3f0000000c027423 */ /* 0x008fc6000000200f */
[----:B------:R-:W-:Y:S01]  /*07c0*/  FADD R11, R6, -12583039 ;  /* 0xcb40007f060b7421 */ /* 0x000fe20000000000 */
[----:B------:R-:W-:Y:S01]  /*07d0*/  FFMA.RM R2, R2, R17, 12582913 ;  /* 0x4b40000102027423 */ /* 0x000fe20000004011 */
[----:B----4-:R-:W-:Y:S01]  /*07e0*/  FFMA.SAT R14, R7, R15, 0.5 ;  /* 0x3f000000070e7423 */ /* 0x010fe2000000200f */
[----:B------:R-:W-:Y:S01]  /*07f0*/  SHF.L.U32 R6, R6, 0x17, RZ ;  /* 0x0000001706067819 */ /* 0x000fe200000006ff */
[----:B------:R-:W-:Y:S01]  /*0800*/  FFMA R11, R10, 1.4426950216293334961, -R11 ;  /* 0x3fb8aa3b0a0b7823 */ /* 0x000fe2000000080b */
[----:B------:R-:W-:Y:S01]  /*0810*/  FADD R13, R2, -12583039 ;  /* 0xcb40007f020d7421 */ /* 0x000fe20000000000 */
[----:B0-----:R-:W-:Y:S01]  /*0820*/  FFMA.RM R8, R14, R17, 12582913 ;  /* 0x4b4000010e087423 */ /* 0x001fe20000004011 */
[----:B-----5:R-:W-:Y:S01]  /*0830*/  FFMA.SAT R9, R3, R15, 0.5 ;  /* 0x3f00000003097423 */ /* 0x020fe2000000200f */
[----:B------:R-:W-:Y:S01]  /*0840*/  FFMA R11, R10, 1.925963033500011079e-08, R11 ;  /* 0x32a570600a0b7823 */ /* 0x000fe2000000000b */
[----:B------:R-:W-:Y:S01]  /*0850*/  FFMA R13, R12, 1.4426950216293334961, -R13 ;  /* 0x3fb8aa3b0c0d7823 */ /* 0x000fe2000000080d */
[C---:B------:R-:W-:Y:S01]  /*0860*/  FADD R10, R8.reuse, -12583039 ;  /* 0xcb40007f080a7421 */ /* 0x040fe20000000000 */
[----:B------:R-:W-:Y:S01]  /*0870*/  FFMA.RM R9, R9, R17, 12582913 ;  /* 0x4b40000109097423 */ /* 0x000fe20000004011 */
[----:B------:R-:W-:Y:S01]  /*0880*/  SHF.L.U32 R8, R8, 0x17, RZ ;  /* 0x0000001708087819 */ /* 0x000fe200000006ff */
[----:B------:R-:W-:Y:S01]  /*0890*/  FFMA R13, R12, 1.925963033500011079e-08, R13 ;  /* 0x32a570600c0d7823 */ /* 0x000fe2000000000d */
[----:B------:R-:W-:Y:S01]  /*08a0*/  FFMA R10, R7, 1.4426950216293334961, -R10 ;  /* 0x3fb8aa3b070a7823 */ /* 0x000fe2000000080a */
[----:B------:R-:W-:Y:S01]  /*08b0*/  FADD R12, R9, -12583039 ;  /* 0xcb40007f090c7421 */ /* 0x000fe20000000000 */
[----:B------:R-:W0:Y:S02]  /*08c0*/  MUFU.EX2 R11, R11 ;  /* 0x0000000b000b7308 */ /* 0x000e240000000800 */
[----:B------:R-:W-:Y:S01]  /*08d0*/  FFMA R10, R7, 1.925963033500011079e-08, R10 ;  /* 0x32a57060070a7823 */ /* 0x000fe2000000000a */
[----:B------:R-:W-:-:S04]  /*08e0*/  FFMA R12, R3, 1.4426950216293334961, -R12 ;  /* 0x3fb8aa3b030c7823 */ /* 0x000fc8000000080c */
[----:B------:R-:W-:Y:S01]  /*08f0*/  FFMA R12, R3, 1.925963033500011079e-08, R12 ;  /* 0x32a57060030c7823 */ /* 0x000fe2000000000c */
[----:B------:R-:W1:Y:S01]  /*0900*/  MUFU.EX2 R13, R13 ;  /* 0x0000000d000d7308 */ /* 0x000e620000000800 */
[----:B------:R-:W-:Y:S02]  /*0910*/  SHF.L.U32 R3, R2, 0x17, RZ ;  /* 0x0000001702037819 */ /* 0x000fe400000006ff */
[----:B------:R-:W-:-:S05]  /*0920*/  SHF.L.U32 R2, R9, 0x17, RZ ;  /* 0x0000001709027819 */ /* 0x000fca00000006ff */
[----:B------:R-:W2:Y:S01]  /*0930*/  MUFU.EX2 R10, R10 ;  /* 0x0000000a000a7308 */ /* 0x000ea20000000800 */
[----:B0-----:R-:W-:-:S07]  /*0940*/  FFMA R6, R6, R11, R5 ;  /* 0x0000000b06067223 */ /* 0x001fce0000000005 */
[----:B------:R-:W0:Y:S01]  /*0950*/  MUFU.EX2 R12, R12 ;  /* 0x0000000c000c7308 */ /* 0x000e220000000800 */
[----:B-1----:R-:W-:-:S04]  /*0960*/  FFMA R3, R3, R13, R6 ;  /* 0x0000000d03037223 */ /* 0x002fc80000000006 */
[----:B--2---:R-:W-:-:S04]  /*0970*/  FFMA R3, R8, R10, R3 ;  /* 0x0000000a08037223 */ /* 0x004fc80000000003 */
[----:B0-----:R-:W-:-:S07]  /*0980*/  FFMA R5, R2, R12, R3 ;  /* 0x0000000c02057223 */ /* 0x001fce0000000003 */
.L_x_3:
[----:B------:R-:W-:Y:S05]  /*0990*/  BRA.U !UP1, `(.L_x_0) ;  /* 0x0000000109a47547 */ /* 0x000fea000b800000 */
[----:B------:R-:W-:Y:S02]  /*09a0*/  UISETP.NE.AND UP0, UPT, UR5, 0x1, UPT ;  /* 0x000000010500788c */ /* 0x000fe4000bf05270 */
[----:B------:R-:W-:-:S04]  /*09b0*/  ULOP3.LUT UR4, UR6, 0x1, URZ, 0xc0, !UPT ;  /* 0x0000000106047892 */ /* 0x000fc8000f8ec0ff */
[----:B------:R-:W-:-:S03]  /*09c0*/  UISETP.NE.U32.AND UP1, UPT, UR4, 0x1, UPT ;  /* 0x000000010400788c */ /* 0x000fc6000bf25070 */
[----:B------:R-:W-:Y:S08]  /*09d0*/  BRA.U !UP0, `(.L_x_4) ;  /* 0x00000001085c7547 */ /* 0x000ff0000b800000 */
[----:B------:R-:W1:Y:S02]  /*09e0*/  LDC.64 R2, c[0x0][0x380] ;  /* 0x0000e000ff027b82 */ /* 0x000e640000000a00 */
[----:B-1----:R-:W-:-:S05]  /*09f0*/  IMAD.WIDE.U32 R2, R0, 0x4, R2 ;  /* 0x0000000400027825 */ /* 0x002fca00078e0002 */
[----:B0-----:R-:W2:Y:S04]  /*0a00*/  LDG.E R6, desc[UR10][R2.64] ;  /* 0x0000000a02067981 */ /* 0x001ea8000c1e1900 */
[----:B------:R-:W3:Y:S01]  /*0a10*/  LDG.E R10, desc[UR10][R2.64+0x4] ;  /* 0x0000040a020a7981 */ /* 0x000ee2000c1e1900 */
[----:B------:R-:W-:Y:S01]  /*0a20*/  HFMA2 R7, -RZ, RZ, 0.96630859375, -0.0022525787353515625 ;  /* 0x3bbb989dff077431 */ /* 0x000fe200000001ff */
[----:B------:R-:W-:Y:S02]  /*0a30*/  MOV R9, 0x437c0000 ;  /* 0x437c000000097802 */ /* 0x000fe40000000f00 */
[----:B------:R-:W-:Y:S02]  /*0a40*/  IADD3 R0, PT, PT, R0, 0x2, RZ ;  /* 0x0000000200007810 */ /* 0x000fe40007ffe0ff */
[----:B--2---:R-:W-:-:S04]  /*0a50*/  FFMA.SAT R8, R6, R7, 0.5 ;  /* 0x3f00000006087423 */ /* 0x004fc80000002007 */
[----:B------:R-:W-:Y:S01]  /*0a60*/  FFMA.RM R8, R8, R9, 12582913 ;  /* 0x4b40000108087423 */ /* 0x000fe20000004009 */
[----:B---3--:R-:W-:-:S03]  /*0a70*/  FFMA.SAT R12, R10, R7, 0.5 ;  /* 0x3f0000000a0c7423 */ /* 0x008fc60000002007 */
[----:B------:R-:W-:Y:S01]  /*0a80*/  FADD R7, R8, -12583039 ;  /* 0xcb40007f08077421 */ /* 0x000fe20000000000 */
[----:B------:R-:W-:Y:S01]  /*0a90*/  FFMA.RM R12, R12, R9, 12582913 ;  /* 0x4b4000010c0c7423 */ /* 0x000fe20000004009 */
[----:B------:R-:W-:Y:S02]  /*0aa0*/  SHF.L.U32 R8, R8, 0x17, RZ ;  /* 0x0000001708087819 */ /* 0x000fe400000006ff */
[----:B------:R-:W-:Y:S01]  /*0ab0*/  FFMA R7, R6, 1.4426950216293334961, -R7 ;  /* 0x3fb8aa3b06077823 */ /* 0x000fe20000000807 */
[C---:B------:R-:W-:Y:S01]  /*0ac0*/  FADD R9, R12.reuse, -12583039 ;  /* 0xcb40007f0c097421 */ /* 0x040fe20000000000 */
[----:B------:R-:W-:Y:S02]  /*0ad0*/  SHF.L.U32 R12, R12, 0x17, RZ ;  /* 0x000000170c0c7819 */ /* 0x000fe400000006ff */
[----:B------:R-:W-:Y:S01]  /*0ae0*/  FFMA R7, R6, 1.925963033500011079e-08, R7 ;  /* 0x32a5706006077823 */ /* 0x000fe20000000007 */
[----:B------:R-:W-:-:S04]  /*0af0*/  FFMA R9, R10, 1.4426950216293334961, -R9 ;  /* 0x3fb8aa3b0a097823 */ /* 0x000fc80000000809 */
[----:B------:R-:W-:Y:S01]  /*0b00*/  FFMA R9, R10, 1.925963033500011079e-08, R9 ;  /* 0x32a570600a097823 */ /* 0x000fe20000000009 */
[----:B------:R-:W0:Y:S08]  /*0b10*/  MUFU.EX2 R7, R7 ;  /* 0x0000000700077308 */ /* 0x000e300000000800 */
[----:B------:R-:W1:Y:S01]  /*0b20*/  MUFU.EX2 R9, R9 ;  /* 0x0000000900097308 */ /* 0x000e620000000800 */
[----:B0-----:R-:W-:-:S04]  /*0b30*/  FFMA R5, R8, R7, R5 ;  /* 0x0000000708057223 */ /* 0x001fc80000000005 */
[----:B-1----:R-:W-:-:S07]  /*0b40*/  FFMA R5, R12, R9, R5 ;  /* 0x000000090c057223 */ /* 0x002fce0000000005 */
.L_x_4:
[----:B------:R-:W-:Y:S05]  /*0b50*/  BRA.U UP1, `(.L_x_0) ;  /* 0x0000000101347547 */ /* 0x000fea000b800000 */
[----:B------:R-:W1:Y:S02]  /*0b60*/  LDC.64 R2, c[0x0][0x380] ;  /* 0x0000e000ff027b82 */ /* 0x000e640000000a00 */
[----:B-1----:R-:W-:-:S06]  /*0b70*/  IMAD.WIDE.U32 R2, R0, 0x4, R2 ;  /* 0x0000000400027825 */ /* 0x002fcc00078e0002 */
[----:B0-----:R-:W2:Y:S01]  /*0b80*/  LDG.E R2, desc[UR10][R2.64] ;  /* 0x0000000a02027981 */ /* 0x001ea2000c1e1900 */
[----:B------:R-:W-:Y:S01]  /*0b90*/  HFMA2 R7, -RZ, RZ, 0.96630859375, -0.0022525787353515625 ;  /* 0x3bbb989dff077431 */ /* 0x000fe200000001ff */
[----:B------:R-:W-:-:S04]  /*0ba0*/  MOV R9, 0x437c0000 ;  /* 0x437c000000097802 */ /* 0x000fc80000000f00 */
[----:B--2---:R-:W-:-:S04]  /*0bb0*/  FFMA.SAT R0, R2, R7, 0.5 ;  /* 0x3f00000002007423 */ /* 0x004fc80000002007 */
[----:B------:R-:W-:-:S04]  /*0bc0*/  FFMA.RM R0, R0, R9, 12582913 ;  /* 0x4b40000100007423 */ /* 0x000fc80000004009 */
[C---:B------:R-:W-:Y:S01]  /*0bd0*/  FADD R7, R0.reuse, -12583039 ;  /* 0xcb40007f00077421 */ /* 0x040fe20000000000 */
[----:B------:R-:W-:-:S03]  /*0be0*/  SHF.L.U32 R0, R0, 0x17, RZ ;  /* 0x0000001700007819 */ /* 0x000fc600000006ff */
[----:B------:R-:W-:-:S04]  /*0bf0*/  FFMA R7, R2, 1.4426950216293334961, -R7 ;  /* 0x3fb8aa3b02077823 */ /* 0x000fc80000000807 */
[----:B------:R-:W-:-:S06]  /*0c00*/  FFMA R7, R2, 1.925963033500011079e-08, R7 ;  /* 0x32a5706002077823 */ /* 0x000fcc0000000007 */
[----:B------:R-:W0:Y:S02]  /*0c10*/  MUFU.EX2 R7, R7 ;  /* 0x0000000700077308 */ /* 0x000e240000000800 */
[----:B0-----:R-:W-:-:S07]  /*0c20*/  FFMA R5, R0, R7, R5 ;  /* 0x0000000700057223 */ /* 0x001fce0000000005 */
.L_x_0:
[----:B------:R-:W1:Y:S02]  /*0c30*/  LDC.64 R2, c[0x0][0x380] ;  /* 0x0000e000ff027b82 */ /* 0x000e640000000a00 */
[----:B-1----:R-:W-:-:S06]  /*0c40*/  IMAD.WIDE R2, R4, 0x4, R2 ;  /* 0x0000000404027825 */ /* 0x002fcc00078e0202 */
[----:B0-----:R0:W2:Y:S01]  /*0c50*/  LDG.E R2, desc[UR10][R2.64] ;  /* 0x0000000a02027981 */ /* 0x0010a2000c1e1900 */
[----:B------:R-:W-:Y:S01]  /*0c60*/  MOV R7, 0x3bbb989d ;  /* 0x3bbb989d00077802 */ /* 0x000fe20000000f00 */
[----:B------:R-:W0:Y:S01]  /*0c70*/  MUFU.RCP R6, R5 ;  /* 0x0000000500067308 */ /* 0x000e220000001000 */
[----:B------:R-:W-:Y:S01]  /*0c80*/  MOV R9, 0x437c0000 ;  /* 0x437c000000097802 */ /* 0x000fe20000000f00 */
[----:B------:R-:W-:Y:S01]  /*0c90*/  BSSY.RECONVERGENT B0, `(.L_x_5) ;  /* 0x0000014000007945 */ /* 0x000fe20003800200 */
[----:B0-----:R-:W-:-:S04]  /*0ca0*/  FFMA R3, R6, -R5, 1 ;  /* 0x3f80000006037423 */ /* 0x001fc80000000805 */
[----:B------:R-:W-:Y:S01]  /*0cb0*/  FFMA R3, R6, R3, R6 ;  /* 0x0000000306037223 */ /* 0x000fe20000000006 */
[----:B--2---:R-:W-:-:S04]  /*0cc0*/  FFMA.SAT R0, R2, R7, 0.5 ;  /* 0x3f00000002007423 */ /* 0x004fc80000002007 */
[----:B------:R-:W-:-:S04]  /*0cd0*/  FFMA.RM R0, R0, R9, 12582913 ;  /* 0x4b40000100007423 */ /* 0x000fc80000004009 */
[C---:B------:R-:W-:Y:S01]  /*0ce0*/  FADD R7, R0.reuse, -12583039 ;  /* 0xcb40007f00077421 */ /* 0x040fe20000000000 */
[----:B------:R-:W-:-:S03]  /*0cf0*/  SHF.L.U32 R0, R0, 0x17, RZ ;  /* 0x0000001700007819 */ /* 0x000fc600000006ff */
[----:B------:R-:W-:-:S04]  /*0d00*/  FFMA R7, R2, 1.4426950216293334961, -R7 ;  /* 0x3fb8aa3b02077823 */ /* 0x000fc80000000807 */
[----:B------:R-:W-:-:S06]  /*0d10*/  FFMA R7, R2, 1.925963033500011079e-08, R7 ;  /* 0x32a5706002077823 */ /* 0x000fcc0000000007 */
[----:B------:R-:W0:Y:S02]  /*0d20*/  MUFU.EX2 R7, R7 ;  /* 0x0000000700077308 */ /* 0x000e240000000800 */
[----:B0-----:R-:W-:-:S06]  /*0d30*/  FMUL R0, R0, R7 ;  /* 0x0000000700007220 */ /* 0x001fcc0000400000 */
[----:B------:R-:W0:Y:S01]  /*0d40*/  FCHK P0, R0, R5 ;  /* 0x0000000500007302 */ /* 0x000e220000000000 */
[----:B------:R-:W-:-:S04]  /*0d50*/  FFMA R2, R0, R3, RZ ;  /* 0x0000000300027223 */ /* 0x000fc800000000ff */
[----:B------:R-:W-:-:S04]  /*0d60*/  FFMA R6, R2, -R5, R0 ;  /* 0x8000000502067223 */ /* 0x000fc80000000000 */
[----:B------:R-:W-:Y:S01]  /*0d70*/  FFMA R9, R3, R6, R2 ;  /* 0x0000000603097223 */ /* 0x000fe20000000002 */
[----:B0-----:R-:W-:Y:S06]  /*0d80*/  @!P0 BRA `(.L_x_6) ;  /* 0x0000000000108947 */ /* 0x001fec0003800000 */
[----:B------:R-:W-:Y:S02]  /*0d90*/  MOV R3, R5 ;  /* 0x0000000500037202 */ /* 0x000fe40000000f00 */
[----:B------:R-:W-:-:S07]  /*0da0*/  MOV R2, 0xdc0 ;  /* 0x00000dc000027802 */ /* 0x000fce0000000f00 */
[----:B------:R-:W-:Y:S05]  /*0db0*/  CALL.REL.NOINC `($__internal_0_$__cuda_sm3x_div_rn_noftz_f32_slowpath) ;  /* 0x0000000000187944 */ /* 0x000fea0003c00000 */
[----:B------:R-:W-:-:S07]  /*0dc0*/  MOV R9, R0 ;  /* 0x0000000000097202 */ /* 0x000fce0000000f00 */
.L_x_6:
[----:B------:R-:W-:Y:S05]  /*0dd0*/  BSYNC.RECONVERGENT B0 ;  /* 0x0000000000007941 */ /* 0x000fea0003800200 */
.L_x_5:
[----:B------:R-:W0:Y:S02]  /*0de0*/  LDC.64 R2, c[0x0][0x390] ;  /* 0x0000e400ff027b82 */ /* 0x000e240000000a00 */
[----:B0-----:R-:W-:-:S05]  /*0df0*/  IMAD.WIDE R4, R4, 0x4, R2 ;  /* 0x0000000404047825 */ /* 0x001fca00078e0202 */
[----:B------:R-:W-:Y:S01]  /*0e00*/  STG.E desc[UR10][R4.64], R9 ;  /* 0x0000000904007986 */ /* 0x000fe2000c10190a */
[----:B------:R-:W-:Y:S05]  /*0e10*/  EXIT ;  /* 0x000000000000794d */ /* 0x000fea0003800000 */
        .weak           $__internal_0_$__cuda_sm3x_div_rn_noftz_f32_slowpath
        .type           $__internal_0_$__cuda_sm3x_div_rn_noftz_f32_slowpath,@function
        .size           $__internal_0_$__cuda_sm3x_div_rn_noftz_f32_slowpath,(.L_x_61 - $__internal_0_$__cuda_sm3x_div_rn_noftz_f32_slowpath)
$__internal_0_$__cuda_sm3x_div_rn_noftz_f32_slowpath:
[----:B------:R-:W-:Y:S01]  /*0e20*/  SHF.R.U32.HI R6, RZ, 0x17, R3 ;  /* 0x00000017ff067819 */ /* 0x000fe20000011603 */
[----:B------:R-:W-:Y:S01]  /*0e30*/  BSSY.RECONVERGENT B1, `(.L_x_7) ;  /* 0x0000063000017945 */ /* 0x000fe20003800200 */
[----:B------:R-:W-:Y:S02]  /*0e40*/  SHF.R.U32.HI R5, RZ, 0x17, R0 ;  /* 0x00000017ff057819 */ /* 0x000fe40000011600 */
[----:B------:R-:W-:Y:S02]  /*0e50*/  LOP3.LUT R10, R6, 0xff, RZ, 0xc0, !PT ;  /* 0x000000ff060a7812 */ /* 0x000fe400078ec0ff */
[----:B------:R-:W-:Y:S02]  /*0e60*/  LOP3.LUT R5, R5, 0xff, RZ, 0xc0, !PT ;  /* 0x000000ff05057812 */ /* 0x000fe400078ec0ff */
[----:B------:R-:W-:Y:S02]  /*0e70*/  IADD3 R9, PT, PT, R10, -0x1, RZ ;  /* 0xffffffff0a097810 */ /* 0x000fe40007ffe0ff */
[----:B------:R-:W-:-:S02]  /*0e80*/  IADD3 R8, PT, PT, R5, -0x1, RZ ;  /* 0xffffffff05087810 */ /* 0x000fc40007ffe0ff */
[----:B------:R-:W-:Y:S02]  /*0e90*/  ISETP.GT.U32.AND P0, PT, R9, 0xfd, PT ;  /* 0x000000fd0900780c */ /* 0x000fe40003f04070 */
[----:B------:R-:W-:Y:S02]  /*0ea0*/  MOV R6, R0 ;  /* 0x0000000000067202 */ /* 0x000fe40000000f00 */
[----:B------:R-:W-:-:S13]  /*0eb0*/  ISETP.GT.U32.OR P0, PT, R8, 0xfd, P0 ;  /* 0x000000fd0800780c */ /* 0x000fda0000704470 */
[----:B------:R-:W-:Y:S01]  /*0ec0*/  @!P0 MOV R7, RZ ;  /* 0x000000ff00078202 */ /* 0x000fe20000000f00 */
[----:B------:R-:W-:Y:S06]  /*0ed0*/  @!P0 BRA `(.L_x_8) ;  /* 0x00000000005c8947 */ /* 0x000fec0003800000 */
[----:B------:R-:W-:Y:S02]  /*0ee0*/  FSETP.GTU.FTZ.AND P1, PT, |R3|, +INF , PT ;  /* 0x7f8000000300780b */ /* 0x000fe40003f3c200 */
[----:B------:R-:W-:-:S04]  /*0ef0*/  FSETP.GTU.FTZ.AND P0, PT, |R0|, +INF , PT ;  /* 0x7f8000000000780b */ /* 0x000fc80003f1c200 */
[----:B------:R-:W-:-:S13]  /*0f00*/  PLOP3.LUT P0, PT, P0, P1, PT, 0xf8, 0x8f ;  /* 0x00000000008f781c */ /* 0x000fda0000703f70 */
[----:B------:R-:W-:Y:S05]  /*0f10*/  @P0 BRA `(.L_x_9) ;  /* 0x00000004004c0947 */ /* 0x000fea0003800000 */
[----:B------:R-:W-:-:S13]  /*0f20*/  LOP3.LUT P0, RZ, R3, 0x7fffffff, R6, 0xc8, !PT ;  /* 0x7fffffff03ff7812 */ /* 0x000fda000780c806 */
[----:B------:R-:W-:Y:S05]  /*0f30*/  @!P0 BRA `(.L_x_10) ;  /* 0x00000004003c8947 */ /* 0x000fea0003800000 */
[C---:B------:R-:W-:Y:S02]  /*0f40*/  FSETP.NEU.FTZ.AND P2, PT, |R0|.reuse, +INF , PT ;  /* 0x7f8000000000780b */ /* 0x040fe40003f5d200 */
[----:B------:R-:W-:Y:S02]  /*0f50*/  FSETP.NEU.FTZ.AND P1, PT, |R3|, +INF , PT ;  /* 0x7f8000000300780b */ /* 0x000fe40003f3d200 */
[----:B------:R-:W-:-:S11]  /*0f60*/  FSETP.NEU.FTZ.AND P0, PT, |R0|, +INF , PT ;  /* 0x7f8000000000780b */ /* 0x000fd60003f1d200 */
[----:B------:R-:W-:Y:S05]  /*0f70*/  @!P1 BRA !P2, `(.L_x_10) ;  /* 0x00000004002c9947 */ /* 0x000fea0005000000 */
[----:B------:R-:W-:-:S04]  /*0f80*/  LOP3.LUT P2, RZ, R6, 0x7fffffff, RZ, 0xc0, !PT ;  /* 0x7fffffff06ff7812 */ /* 0x000fc8000784c0ff */
[----:B------:R-:W-:-:S13]  /*0f90*/  PLOP3.LUT P1, PT, P1, P2, PT, 0x2f, 0xf2 ;  /* 0x0000000000f2781c */ /* 0x000fda0000f24577 */
[----:B------:R-:W-:Y:S05]  /*0fa0*/  @P1 BRA `(.L_x_11) ;  /* 0x0000000400181947 */ /* 0x000fea0003800000 */
[----:B------:R-:W-:-:S04]  /*0fb0*/  LOP3.LUT P1, RZ, R3, 0x7fffffff, RZ, 0xc0, !PT ;  /* 0x7fffffff03ff7812 */ /* 0x000fc8000782c0ff */
[----:B------:R-:W-:-:S13]  /*0fc0*/  PLOP3.LUT P0, PT, P0, P1, PT, 0x2f, 0xf2 ;  /* 0x0000000000f2781c */ /* 0x000fda0000702577 */
[----:B------:R-:W-:Y:S05]  /*0fd0*/  @P0 BRA `(.L_x_12) ;  /* 0x0000000400000947 */ /* 0x000fea0003800000 */
[----:B------:R-:W-:Y:S02]  /*0fe0*/  ISETP.GE.AND P0, PT, R8, RZ, PT ;  /* 0x000000ff0800720c */ /* 0x000fe40003f06270 */
[----:B------:R-:W-:-:S11]  /*0ff0*/  ISETP.GE.AND P1, PT, R9, RZ, PT ;  /* 0x000000ff0900720c */ /* 0x000fd60003f26270 */
[----:B------:R-:W-:Y:S01]  /*1000*/  @P0 MOV R7, RZ ;  /* 0x000000ff00070202 */ /* 0x000fe20000000f00 */
[----:B------:R-:W-:Y:S01]  /*1010*/  @!P0 FFMA R6, R0, 1.84467440737095516160e+19, RZ ;  /* 0x5f80000000068823 */ /* 0x000fe200000000ff */
[----:B------:R-:W-:Y:S01]  /*1020*/  @!P0 MOV R7, 0xffffffc0 ;  /* 0xffffffc000078802 */ /* 0x000fe20000000f00 */
[----:B------:R-:W-:-:S03]  /*1030*/  @!P1 FFMA R3, R3, 1.84467440737095516160e+19, RZ ;  /* 0x5f80000003039823 */ /* 0x000fc600000000ff */
[----:B------:R-:W-:-:S07]  /*1040*/  @!P1 IADD3 R7, PT, PT, R7, 0x40, RZ ;  /* 0x0000004007079810 */ /* 0x000fce0007ffe0ff */
.L_x_8:
[----:B------:R-:W-:Y:S01]  /*1050*/  LEA R0, R10, 0xc0800000, 0x17 ;  /* 0xc08000000a007811 */ /* 0x000fe200078eb8ff */
[----:B------:R-:W-:Y:S01]  /*1060*/  BSSY.RECONVERGENT B2, `(.L_x_13) ;  /* 0x0000036000027945 */ /* 0x000fe20003800200 */
[----:B------:R-:W-:Y:S02]  /*1070*/  IADD3 R5, PT, PT, R5, -0x7f, RZ ;  /* 0xffffff8105057810 */ /* 0x000fe40007ffe0ff */
[----:B------:R-:W-:-:S03]  /*1080*/  IADD3 R3, PT, PT, -R0, R3, RZ ;  /* 0x0000000300037210 */ /* 0x000fc60007ffe1ff */
[----:B------:R-:W-:Y:S01]  /*1090*/  IMAD R0, R5, -0x800000, R6 ;  /* 0xff80000005007824 */ /* 0x000fe200078e0206 */
[----:B------:R-:W0:Y:S01]  /*10a0*/  MUFU.RCP R8, R3 ;  /* 0x0000000300087308 */ /* 0x000e220000001000 */
[----:B------:R-:W-:-:S04]  /*10b0*/  FADD.FTZ R9, -R3, -RZ ;  /* 0x800000ff03097221 */ /* 0x000fc80000010100 */
[----:B0-----:R-:W-:-:S04]  /*10c0*/  FFMA R11, R8, R9, 1 ;  /* 0x3f800000080b7423 */ /* 0x001fc80000000009 */
[----:B------:R-:W-:-:S04]  /*10d0*/  FFMA R13, R8, R11, R8 ;  /* 0x0000000b080d7223 */ /* 0x000fc80000000008 */
[----:B------:R-:W-:-:S04]  /*10e0*/  FFMA R6, R0, R13, RZ ;  /* 0x0000000d00067223 */ /* 0x000fc800000000ff */
[----:B------:R-:W-:-:S04]  /*10f0*/  FFMA R11, R9, R6, R0 ;  /* 0x00000006090b7223 */ /* 0x000fc80000000000 */
[----:B------:R-:W-:Y:S01]  /*1100*/  FFMA R8, R13, R11, R6 ;  /* 0x0000000b0d087223 */ /* 0x000fe20000000006 */
[----:B------:R-:W-:-:S03]  /*1110*/  IADD3 R6, PT, PT, R5, 0x7f, -R10 ;  /* 0x0000007f05067810 */ /* 0x000fc60007ffe80a */
[----:B------:R-:W-:Y:S01]  /*1120*/  FFMA R9, R9, R8, R0 ;  /* 0x0000000809097223 */ /* 0x000fe20000000000 */
[----:B------:R-:W-:-:S03]  /*1130*/  IADD3 R6, PT, PT, R6, R7, RZ ;  /* 0x0000000706067210 */ /* 0x000fc60007ffe0ff */
[----:B------:R-:W-:-:S05]  /*1140*/  FFMA R0, R13, R9, R8 ;  /* 0x000000090d007223 */ /* 0x000fca0000000008 */
[----:B------:R-:W-:-:S04]  /*1150*/  SHF.R.U32.HI R3, RZ, 0x17, R0 ;  /* 0x00000017ff037819 */ /* 0x000fc80000011600 */
[----:B------:R-:W-:-:S04]  /*1160*/  LOP3.LUT R3, R3, 0xff, RZ, 0xc0, !PT ;  /* 0x000000ff03037812 */ /* 0x000fc800078ec0ff */
[----:B------:R-:W-:-:S04]  /*1170*/  IADD3 R7, PT, PT, R3, R6, RZ ;  /* 0x0000000603077210 */ /* 0x000fc80007ffe0ff */
[----:B------:R-:W-:-:S04]  /*1180*/  IADD3 R3, PT, PT, R7, -0x1, RZ ;  /* 0xffffffff07037810 */ /* 0x000fc80007ffe0ff */
[----:B------:R-:W-:-:S13]  /*1190*/  ISETP.GE.U32.AND P0, PT, R3, 0xfe, PT ;  /* 0x000000fe0300780c */ /* 0x000fda0003f06070 */
[----:B------:R-:W-:Y:S05]  /*11a0*/  @!P0 BRA `(.L_x_14) ;  /* 0x0000000000808947 */ /* 0x000fea0003800000 */
[----:B------:R-:W-:-:S13]  /*11b0*/  ISETP.GT.AND P0, PT, R7, 0xfe, PT ;  /* 0x000000fe0700780c */ /* 0x000fda0003f04270 */
[----:B------:R-:W-:Y:S05]  /*11c0*/  @P0 BRA `(.L_x_15) ;  /* 0x00000000006c0947 */ /* 0x000fea0003800000 */
[----:B------:R-:W-:-:S13]  /*11d0*/  ISETP.GE.AND P0, PT, R7, 0x1, PT ;  /* 0x000000010700780c */ /* 0x000fda0003f06270 */
[----:B------:R-:W-:Y:S05]  /*11e0*/  @P0 BRA `(.L_x_16) ;  /* 0x0000000000740947 */ /* 0x000fea0003800000 */
[----:B------:R-:W-:Y:S02]  /*11f0*/  ISETP.GE.AND P0, PT, R7, -0x18, PT ;  /* 0xffffffe80700780c */ /* 0x000fe40003f06270 */
[----:B------:R-:W-:-:S11]  /*1200*/  LOP3.LUT R0, R0, 0x80000000, RZ, 0xc0, !PT ;  /* 0x8000000000007812 */ /* 0x000fd600078ec0ff */
[----:B------:R-:W-:Y:S05]  /*1210*/  @!P0 BRA `(.L_x_16) ;  /* 0x0000000000688947 */ /* 0x000fea0003800000 */
[CCC-:B------:R-:W-:Y:S01]  /*1220*/  FFMA.RZ R3, R13.reuse, R9.reuse, R8.reuse ;  /* 0x000000090d037223 */ /* 0x1c0fe2000000c008 */
[-CC-:B------:R-:W-:Y:S01]  /*1230*/  FFMA.RM R6, R13, R9.reuse, R8.reuse ;  /* 0x000000090d067223 */ /* 0x180fe20000004008 */
[C---:B------:R-:W-:Y:S02]  /*1240*/  ISETP.NE.AND P2, PT, R7.reuse, RZ, PT ;  /* 0x000000ff0700720c */ /* 0x040fe40003f45270 */
[----:B------:R-:W-:Y:S02]  /*1250*/  ISETP.NE.AND P1, PT, R7, RZ, PT ;  /* 0x000000ff0700720c */ /* 0x000fe40003f25270 */
[----:B------:R-:W-:Y:S01]  /*1260*/  LOP3.LUT R5, R3, 0x7fffff, RZ, 0xc0, !PT ;  /* 0x007fffff03057812 */ /* 0x000fe200078ec0ff */
[----:B------:R-:W-:Y:S01]  /*1270*/  FFMA.RP R3, R13, R9, R8 ;  /* 0x000000090d037223 */ /* 0x000fe20000008008 */
[----:B------:R-:W-:Y:S02]  /*1280*/  IADD3 R8, PT, PT, R7, 0x20, RZ ;  /* 0x0000002007087810 */ /* 0x000fe40007ffe0ff */
[----:B------:R-:W-:-:S02]  /*1290*/  LOP3.LUT R5, R5, 0x800000, RZ, 0xfc, !PT ;  /* 0x0080000005057812 */ /* 0x000fc400078efcff */
[----:B------:R-:W-:Y:S02]  /*12a0*/  IADD3 R7, PT, PT, -R7, RZ, RZ ;  /* 0x000000ff07077210 */ /* 0x000fe40007ffe1ff */
[----:B------:R-:W-:Y:S02]  /*12b0*/  SHF.L.U32 R8, R5, R8, RZ ;  /* 0x0000000805087219 */ /* 0x000fe400000006ff */
[----:B------:R-:W-:Y:S02]  /*12c0*/  FSETP.NEU.FTZ.AND P0, PT, R3, R6, PT ;  /* 0x000000060300720b */ /* 0x000fe40003f1d000 */
[----:B------:R-:W-:Y:S02]  /*12d0*/  SEL R6, R7, RZ, P2 ;  /* 0x000000ff07067207 */ /* 0x000fe40001000000 */
[----:B------:R-:W-:Y:S02]  /*12e0*/  ISETP.NE.AND P1, PT, R8, RZ, P1 ;  /* 0x000000ff0800720c */ /* 0x000fe40000f25270 */
[----:B------:R-:W-:-:S02]  /*12f0*/  SHF.R.U32.HI R6, RZ, R6, R5 ;  /* 0x00000006ff067219 */ /* 0x000fc40000011605 */
[----:B------:R-:W-:Y:S02]  /*1300*/  PLOP3.LUT P0, PT, P0, P1, PT, 0xf8, 0x8f ;  /* 0x00000000008f781c */ /* 0x000fe40000703f70 */
[----:B------:R-:W-:Y:S02]  /*1310*/  SHF.R.U32.HI R8, RZ, 0x1, R6 ;  /* 0x00000001ff087819 */ /* 0x000fe40000011606 */
[----:B------:R-:W-:-:S04]  /*1320*/  SEL R3, RZ, 0x1, !P0 ;  /* 0x00000001ff037807 */ /* 0x000fc80004000000 */
[----:B------:R-:W-:-:S04]  /*1330*/  LOP3.LUT R3, R3, 0x1, R8, 0xf8, !PT ;  /* 0x0000000103037812 */ /* 0x000fc800078ef808 */
[----:B------:R-:W-:-:S04]  /*1340*/  LOP3.LUT R3, R3, R6, RZ, 0xc0, !PT ;  /* 0x0000000603037212 */ /* 0x000fc800078ec0ff */
[----:B------:R-:W-:-:S04]  /*1350*/  IADD3 R3, PT, PT, R8, R3, RZ ;  /* 0x0000000308037210 */ /* 0x000fc80007ffe0ff */
[----:B------:R-:W-:Y:S01]  /*1360*/  LOP3.LUT R0, R3, R0, RZ, 0xfc, !PT ;  /* 0x0000000003007212 */ /* 0x000fe200078efcff */
[----:B------:R-:W-:Y:S06]  /*1370*/  BRA `(.L_x_16) ;  /* 0x0000000000107947 */ /* 0x000fec0003800000 */
.L_x_15:
[----:B------:R-:W-:-:S04]  /*1380*/  LOP3.LUT R0, R0, 0x80000000, RZ, 0xc0, !PT ;  /* 0x8000000000007812 */ /* 0x000fc800078ec0ff */
[----:B------:R-:W-:Y:S01]  /*1390*/  LOP3.LUT R0, R0, 0x7f800000, RZ, 0xfc, !PT ;  /* 0x7f80000000007812 */ /* 0x000fe200078efcff */
[----:B------:R-:W-:Y:S06]  /*13a0*/  BRA `(.L_x_16) ;  /* 0x0000000000047947 */ /* 0x000fec0003800000 */
.L_x_14:
[----:B------:R-:W-:-:S07]  /*13b0*/  LEA R0, R6, R0, 0x17 ;  /* 0x0000000006007211 */ /* 0x000fce00078eb8ff */
.L_x_16:
[----:B------:R-:W-:Y:S05]  /*13c0*/  BSYNC.RECONVERGENT B2 ;  /* 0x0000000000027941 */ /* 0x000fea0003800200 */
.L_x_13:
[----:B------:R-:W-:Y:S05]  /*13d0*/  BRA `(.L_x_17) ;  /* 0x0000000000207947 */ /* 0x000fea0003800000 */
.L_x_12:
[----:B------:R-:W-:-:S04]  /*13e0*/  LOP3.LUT R0, R3, 0x80000000, R6, 0x48, !PT ;  /* 0x8000000003007812 */ /* 0x000fc800078e4806 */
[----:B------:R-:W-:Y:S01]  /*13f0*/  LOP3.LUT R0, R0, 0x7f800000, RZ, 0xfc, !PT ;  /* 0x7f80000000007812 */ /* 0x000fe200078efcff */
[----:B------:R-:W-:Y:S06]  /*1400*/  BRA `(.L_x_17) ;  /* 0x0000000000147947 */ /* 0x000fec0003800000 */
.L_x_11:
[----:B------:R-:W-:Y:S01]  /*1410*/  LOP3.LUT R0, R3, 0x80000000, R6, 0x48, !PT ;  /* 0x8000000003007812 */ /* 0x000fe200078e4806 */
[----:B------:R-:W-:Y:S06]  /*1420*/  BRA `(.L_x_17) ;  /* 0x00000000000c7947 */ /* 0x000fec0003800000 */
.L_x_10:
[----:B------:R-:W0:Y:S01]  /*1430*/  MUFU.RSQ R0, -QNAN ;  /* 0xffc0000000007908 */ /* 0x000e220000001400 */
[----:B------:R-:W-:Y:S05]  /*1440*/  BRA `(.L_x_17) ;  /* 0x0000000000047947 */ /* 0x000fea0003800000 */
.L_x_9:
[----:B------:R-:W-:-:S07]  /*1450*/  FADD.FTZ R0, R0, R3 ;  /* 0x0000000300007221 */ /* 0x000fce0000010000 */
.L_x_17:
[----:B------:R-:W-:Y:S05]  /*1460*/  BSYNC.RECONVERGENT B1 ;  /* 0x0000000000017941 */ /* 0x000fea0003800200 */
.L_x_7:
[----:B------:R-:W-:-:S04]  /*1470*/  HFMA2 R3, -RZ, RZ, 0, 0 ;  /* 0x00000000ff037431 */ /* 0x000fc800000001ff */
[----:B0-----:R-:W-:Y:S05]  /*1480*/  RET.REL.NODEC R2 `(_Z7softmaxPfiS_) ;  /* 0xffffffe802dc7950 */ /* 0x001fea0003c3ffff */
.L_x_18:
[----:B------:R-:W-:-:S00]  /*1490*/  BRA `(.L_x_18) ;  /* 0xfffffffc00fc7947 */ /* 0x000fc0000383ffff */
[----:B------:R-:W-:-:S00]  /*14a0*/  NOP ;  /* 0x0000000000007918 */ /* 0x000fc00000000000 */
        /* <DEDUP_REMOVED lines=13> */
.L_x_61:


//--------------------- .text._Z4reluPfi          --------------------------
	.section	.text._Z4reluPfi,"ax",@progbits
	.align	128
        .global         _Z4reluPfi
        .type           _Z4reluPfi,@function
        .size           _Z4reluPfi,(.L_x_63 - _Z4reluPfi)
        .other          _Z4reluPfi,@"STO_CUDA_ENTRY STV_DEFAULT"
_Z4reluPfi:
.text._Z4reluPfi:
[----:B------:R-:W-:Y:S01]  /*0000*/  LDC R1, c[0x0][0x37c] ;  /* 0x0000df00ff017b82 */ /* 0x000fe20000000800 */
[----:B------:R-:W0:Y:S07]  /*0010*/  S2R R0, SR_TID.X ;  /* 0x0000000000007919 */ /* 0x000e2e0000002100 */
[----:B------:R-:W0:Y:S01]  /*0020*/  S2UR UR4, SR_CTAID.X ;  /* 0x00000000000479c3 */ /* 0x000e220000002500 */
[----:B------:R-:W1:Y:S07]  /*0030*/  LDCU UR5, c[0x0][0x388] ;  /* 0x00007100ff0577ac */ /* 0x000e6e0008000800 */
[----:B------:R-:W0:Y:S02]  /*0040*/  LDC R5, c[0x0][0x360] ;  /* 0x0000d800ff057b82 */ /* 0x000e240000000800 */
[----:B0-----:R-:W-:-:S05]  /*0050*/  IMAD R5, R5, UR4, R0 ;  /* 0x0000000405057c24 */ /* 0x001fca000f8e0200 */
[----:B-1----:R-:W-:-:S13]  /*0060*/  ISETP.GE.AND P0, PT, R5, UR5, PT ;  /* 0x0000000505007c0c */ /* 0x002fda000bf06270 */
[----:B------:R-:W-:Y:S05]  /*0070*/  @P0 EXIT ;  /* 0x000000000000094d */ /* 0x000fea0003800000 */
[----:B------:R-:W0:Y:S01]  /*0080*/  LDC.64 R2, c[0x0][0x380] ;  /* 0x0000e000ff027b82 */ /* 0x000e220000000a00 */
[----:B------:R-:W1:Y:S01]  /*0090*/  LDCU.64 UR4, c[0x0][0x358] ;  /* 0x00006b00ff0477ac */ /* 0x000e620008000a00 */
[----:B0-----:R-:W-:-:S05]  /*00a0*/  IMAD.WIDE R2, R5, 0x4, R2 ;  /* 0x0000000405027825 */ /* 0x001fca00078e0202 */
[----:B-1----:R-:W2:Y:S02]  /*00b0*/  LDG.E R0, desc[UR4][R2.64] ;  /* 0x0000000402007981 */ /* 0x002ea4000c1e1900 */
[----:B--2---:R-:W-:-:S05]  /*00c0*/  FMNMX R5, RZ, R0, !PT ;  /* 0x00000000ff057209 */ /* 0x004fca0007800000 */
[----:B------:R-:W-:Y:S01]  /*00d0*/  STG.E desc[UR4][R2.64], R5 ;  /* 0x0000000502007986 */ /* 0x000fe2000c101904 */
[----:B------:R-:W-:Y:S05]  /*00e0*/  EXIT ;  /* 0x000000000000794d */ /* 0x000fea0003800000 */
.L_x_19:
        /* <DEDUP_REMOVED lines=9> */
.L_x_63:


//--------------------- .text._Z17fullyConnected_02PfS_iiS_ --------------------------
	.section	.text._Z17fullyConnected_02PfS_iiS_,"ax",@progbits
	.align	128
        .global         _Z17fullyConnected_02PfS_iiS_
        .type           _Z17fullyConnected_02PfS_iiS_,@function
        .size           _Z17fullyConnected_02PfS_iiS_,(.L_x_64 - _Z17fullyConnected_02PfS_iiS_)
        .other          _Z17fullyConnected_02PfS_iiS_,@"STO_CUDA_ENTRY STV_DEFAULT"
_Z17fullyConnected_02PfS_iiS_:
.text._Z17fullyConnected_02PfS_iiS_:
        /* <DEDUP_REMOVED lines=8> */
[----:B------:R-:W0:Y:S01]  /*0080*/  LDCU UR8, c[0x0][0x390] ;  /* 0x00007200ff0877ac */ /* 0x000e220008000800 */
[----:B------:R-:W-:Y:S01]  /*0090*/  HFMA2 R15, -RZ, RZ, 0, 0 ;  /* 0x00000000ff0f7431 */ /* 0x000fe200000001ff */
[----:B------:R-:W1:Y:S01]  /*00a0*/  LDCU.64 UR16, c[0x0][0x358] ;  /* 0x00006b00ff1077ac */ /* 0x000e620008000a00 */
[----:B0-----:R-:W-:-:S09]  /*00b0*/  UISETP.GE.AND UP0, UPT, UR8, 0x1, UPT ;  /* 0x000000010800788c */ /* 0x001fd2000bf06270 */
[----:B-1----:R-:W-:Y:S05]  /*00c0*/  BRA.U !UP0, `(.L_x_20) ;  /* 0x0000000908647547 */ /* 0x002fea000b800000 */
[----:B------:R-:W-:Y:S02]  /*00d0*/  UISETP.GE.U32.AND UP1, UPT, UR8, 0x10, UPT ;  /* 0x000000100800788c */ /* 0x000fe4000bf26070 */
[----:B------:R-:W-:Y:S01]  /*00e0*/  IMAD R7, R0, UR8, RZ ;  /* 0x0000000800077c24 */ /* 0x000fe2000f8e02ff */
[----:B------:R-:W-:Y:S01]  /*00f0*/  ULOP3.LUT UR9, UR8, 0xf, URZ, 0xc0, !UPT ;  /* 0x0000000f08097892 */ /* 0x000fe2000f8ec0ff */
[----:B------:R-:W-:Y:S02]  /*0100*/  MOV R15, RZ ;  /* 0x000000ff000f7202 */ /* 0x000fe40000000f00 */
[----:B------:R-:W-:Y:S01]  /*0110*/  MOV R8, RZ ;  /* 0x000000ff00087202 */ /* 0x000fe20000000f00 */
[----:B------:R-:W-:Y:S02]  /*0120*/  UISETP.NE.AND UP0, UPT, UR9, URZ, UPT ;  /* 0x000000ff0900728c */ /* 0x000fe4000bf05270 */
[----:B------:R-:W-:Y:S09]  /*0130*/  BRA.U !UP1, `(.L_x_21) ;  /* 0x0000000509147547 */ /* 0x000ff2000b800000 */
[----:B------:R-:W0:Y:S01]  /*0140*/  LDCU.128 UR12, c[0x0][0x380] ;  /* 0x00007000ff0c77ac */ /* 0x000e220008000c00 */
[----:B------:R-:W-:Y:S02]  /*0150*/  MOV R15, RZ ;  /* 0x000000ff000f7202 */ /* 0x000fe40000000f00 */
[----:B------:R-:W-:Y:S01]  /*0160*/  MOV R6, R7 ;  /* 0x0000000700067202 */ /* 0x000fe20000000f00 */
[----:B------:R-:W-:-:S04]  /*0170*/  ULOP3.LUT UR10, UR8, 0x7ffffff0, URZ, 0xc0, !UPT ;  /* 0x7ffffff0080a7892 */ /* 0x000fc8000f8ec0ff */
[----:B------:R-:W-:Y:S02]  /*0180*/  UIADD3 UR11, UPT, UPT, -UR10, URZ, URZ ;  /* 0x000000ff0a0b7290 */ /* 0x000fe4000fffe1ff */
[----:B------:R-:W-:Y:S01]  /*0190*/  MOV R8, UR10 ;  /* 0x0000000a00087c02 */ /* 0x000fe20008000f00 */
[----:B0-----:R-:W-:Y:S02]  /*01a0*/  UIADD3 UR6, UP1, UPT, UR12, 0x20, URZ ;  /* 0x000000200c067890 */ /* 0x001fe4000ff3e0ff */
[----:B------:R-:W-:Y:S02]  /*01b0*/  UIADD3 UR4, UP2, UPT, UR14, 0x20, URZ ;  /* 0x000000200e047890 */ /* 0x000fe4000ff5e0ff */
[----:B------:R-:W-:Y:S02]  /*01c0*/  UIADD3.X UR7, UPT, UPT, URZ, UR13, URZ, UP1, !UPT ;  /* 0x0000000dff077290 */ /* 0x000fe40008ffe4ff */
[----:B------:R-:W-:Y:S01]  /*01d0*/  MOV R2, UR6 ;  /* 0x0000000600027c02 */ /* 0x000fe20008000f00 */
[----:B------:R-:W-:-:S03]  /*01e0*/  UIADD3.X UR5, UPT, UPT, URZ, UR15, URZ, UP2, !UPT ;  /* 0x0000000fff057290 */ /* 0x000fc600097fe4ff */
[----:B------:R-:W-:-:S09]  /*01f0*/  MOV R3, UR7 ;  /* 0x0000000700037c02 */ /* 0x000fd20008000f00 */
.L_x_22:
[----:B------:R-:W-:Y:S01]  /*0200*/  MOV R4, UR4 ;  /* 0x0000000400047c02 */ /* 0x000fe20008000f00 */
[----:B------:R-:W2:Y:S01]  /*0210*/  LDG.E R16, desc[UR16][R2.64+-0x20] ;  /* 0xffffe01002107981 */ /* 0x000ea2000c1e1900 */
[----:B------:R-:W-:-:S03]  /*0220*/  MOV R5, UR5 ;  /* 0x0000000500057c02 */ /* 0x000fc60008000f00 */
[----:B------:R-:W3:Y:S01]  /*0230*/  LDG.E R18, desc[UR16][R2.64+-0x1c] ;  /* 0xffffe41002127981 */ /* 0x000ee2000c1e1900 */
[----:B------:R-:W-:-:S03]  /*0240*/  IMAD.WIDE R4, R6, 0x4, R4 ;  /* 0x0000000406047825 */ /* 0x000fc600078e0204 */
[----:B------:R-:W4:Y:S04]  /*0250*/  LDG.E R19, desc[UR16][R2.64+-0x18] ;  /* 0xffffe81002137981 */ /* 0x000f28000c1e1900 */
[----:B------:R-:W2:Y:S04]  /*0260*/  LDG.E R17, desc[UR16][R4.64+-0x20] ;  /* 0xffffe01004117981 */ /* 0x000ea8000c1e1900 */
[----:B------:R-:W3:Y:S04]  /*0270*/  LDG.E R25, desc[UR16][R4.64+-0x1c] ;  /* 0xffffe41004197981 */ /* 0x000ee8000c1e1900 */
[----:B------:R-:W4:Y:S04]  /*0280*/  LDG.E R20, desc[UR16][R4.64+-0x18] ;  /* 0xffffe81004147981 */ /* 0x000f28000c1e1900 */
[----:B------:R-:W5:Y:S04]  /*0290*/  LDG.E R22, desc[UR16][R2.64+-0x14] ;  /* 0xffffec1002167981 */ /* 0x000f68000c1e1900 */
        /* <DEDUP_REMOVED lines=8> */
[----:B------:R-:W5:Y:S01]  /*0320*/  LDG.E R14, desc[UR16][R4.64+-0x4] ;  /* 0xfffffc10040e7981 */ /* 0x000f62000c1e1900 */
[----:B--2---:R-:W-:-:S03]  /*0330*/  FFMA R17, R16, R17, R15 ;  /* 0x0000001110117223 */ /* 0x004fc6000000000f */
[----:B------:R-:W2:Y:S04]  /*0340*/  LDG.E R15, desc[UR16][R2.64] ;  /* 0x00000010020f7981 */ /* 0x000ea8000c1e1900 */
[----:B------:R-:W2:Y:S01]  /*0350*/  LDG.E R16, desc[UR16][R4.64] ;  /* 0x0000001004107981 */ /* 0x000ea2000c1e1900 */
[----:B---3--:R-:W-:-:S03]  /*0360*/  FFMA R26, R18, R25, R17 ;  /* 0x00000019121a7223 */ /* 0x008fc60000000011 */
[----:B------:R-:W3:Y:S01]  /*0370*/  LDG.E R17, desc[UR16][R2.64+0x4] ;  /* 0x0000041002117981 */ /* 0x000ee2000c1e1900 */
[----:B----4-:R-:W-:-:S03]  /*0380*/  FFMA R25, R19, R20, R26 ;  /* 0x0000001413197223 */ /* 0x010fc6000000001a */
[----:B------:R-:W3:Y:S04]  /*0390*/  LDG.E R18, desc[UR16][R4.64+0x4] ;  /* 0x0000041004127981 */ /* 0x000ee8000c1e1900 */
[----:B------:R-:W4:Y:S01]  /*03a0*/  LDG.E R19, desc[UR16][R2.64+0x8] ;  /* 0x0000081002137981 */ /* 0x000f22000c1e1900 */
[----:B-----5:R-:W-:-:S03]  /*03b0*/  FFMA R26, R22, R21, R25 ;  /* 0x00000015161a7223 */ /* 0x020fc60000000019 */
[----:B------:R-:W4:Y:S04]  /*03c0*/  LDG.E R20, desc[UR16][R4.64+0x8] ;  /* 0x0000081004147981 */ /* 0x000f28000c1e1900 */
[----:B------:R-:W5:Y:S01]  /*03d0*/  LDG.E R21, desc[UR16][R2.64+0xc] ;  /* 0x00000c1002157981 */ /* 0x000f62000c1e1900 */
[----:B------:R-:W-:-:S03]  /*03e0*/  FFMA R26, R23, R24, R26 ;  /* 0x00000018171a7223 */ /* 0x000fc6000000001a */
[----:B------:R-:W5:Y:S04]  /*03f0*/  LDG.E R22, desc[UR16][R4.64+0xc] ;  /* 0x00000c1004167981 */ /* 0x000f68000c1e1900 */
[----:B------:R-:W5:Y:S01]  /*0400*/  LDG.E R23, desc[UR16][R2.64+0x10] ;  /* 0x0000101002177981 */ /* 0x000f62000c1e1900 */
[----:B------:R-:W-:-:S03]  /*0410*/  FFMA R26, R9, R10, R26 ;  /* 0x0000000a091a7223 */ /* 0x000fc6000000001a */
[----:B------:R-:W5:Y:S04]  /*0420*/  LDG.E R24, desc[UR16][R4.64+0x10] ;  /* 0x0000101004187981 */ /* 0x000f68000c1e1900 */
[----:B------:R-:W5:Y:S01]  /*0430*/  LDG.E R9, desc[UR16][R2.64+0x14] ;  /* 0x0000141002097981 */ /* 0x000f62000c1e1900 */
[----:B------:R-:W-:-:S03]  /*0440*/  FFMA R28, R11, R12, R26 ;  /* 0x0000000c0b1c7223 */ /* 0x000fc6000000001a */
[----:B------:R-:W5:Y:S04]  /*0450*/  LDG.E R10, desc[UR16][R4.64+0x14] ;  /* 0x00001410040a7981 */ /* 0x000f68000c1e1900 */
[----:B------:R-:W5:Y:S04]  /*0460*/  LDG.E R12, desc[UR16][R2.64+0x18] ;  /* 0x00001810020c7981 */ /* 0x000f68000c1e1900 */
[----:B------:R-:W5:Y:S04]  /*0470*/  LDG.E R11, desc[UR16][R4.64+0x18] ;  /* 0x00001810040b7981 */ /* 0x000f68000c1e1900 */
[----:B------:R-:W5:Y:S04]  /*0480*/  LDG.E R26, desc[UR16][R4.64+0x1c] ;  /* 0x00001c10041a7981 */ /* 0x000f68000c1e1900 */
[----:B------:R0:W5:Y:S01]  /*0490*/  LDG.E R25, desc[UR16][R2.64+0x1c] ;  /* 0x00001c1002197981 */ /* 0x000162000c1e1900 */
[----:B------:R-:W-:Y:S01]  /*04a0*/  FFMA R14, R13, R14, R28 ;  /* 0x0000000e0d0e7223 */ /* 0x000fe2000000001c */
[----:B------:R-:W-:-:S04]  /*04b0*/  UIADD3 UR11, UPT, UPT, UR11, 0x10, URZ ;  /* 0x000000100b0b7890 */ /* 0x000fc8000fffe0ff */
[----:B------:R-:W-:Y:S01]  /*04c0*/  UISETP.NE.AND UP1, UPT, UR11, URZ, UPT ;  /* 0x000000ff0b00728c */ /* 0x000fe2000bf25270 */
[----:B0-----:R-:W-:Y:S02]  /*04d0*/  IADD3 R2, P0, PT, R2, 0x40, RZ ;  /* 0x0000004002027810 */ /* 0x001fe40007f1e0ff */
[----:B------:R-:W-:Y:S02]  /*04e0*/  IADD3 R6, PT, PT, R6, 0x10, RZ ;  /* 0x0000001006067810 */ /* 0x000fe40007ffe0ff */
[----:B------:R-:W-:Y:S01]  /*04f0*/  IADD3.X R3, PT, PT, RZ, R3, RZ, P0, !PT ;  /* 0x00000003ff037210 */ /* 0x000fe200007fe4ff */
[----:B--2---:R-:W-:-:S04]  /*0500*/  FFMA R14, R15, R16, R14 ;  /* 0x000000100f0e7223 */ /* 0x004fc8000000000e */
[----:B---3--:R-:W-:-:S04]  /*0510*/  FFMA R14, R17, R18, R14 ;  /* 0x00000012110e7223 */ /* 0x008fc8000000000e */
[----:B----4-:R-:W-:-:S04]  /*0520*/  FFMA R14, R19, R20, R14 ;  /* 0x00000014130e7223 */ /* 0x010fc8000000000e */
[----:B-----5:R-:W-:-:S04]  /*0530*/  FFMA R14, R21, R22, R14 ;  /* 0x00000016150e7223 */ /* 0x020fc8000000000e */
[----:B------:R-:W-:-:S04]  /*0540*/  FFMA R14, R23, R24, R14 ;  /* 0x00000018170e7223 */ /* 0x000fc8000000000e */
[----:B------:R-:W-:-:S04]  /*0550*/  FFMA R9, R9, R10, R14 ;  /* 0x0000000a09097223 */ /* 0x000fc8000000000e */
[----:B------:R-:W-:-:S04]  /*0560*/  FFMA R12, R12, R11, R9 ;  /* 0x0000000b0c0c7223 */ /* 0x000fc80000000009 */
[----:B------:R-:W-:Y:S01]  /*0570*/  FFMA R15, R25, R26, R12 ;  /* 0x0000001a190f7223 */ /* 0x000fe2000000000c */
[----:B------:R-:W-:Y:S06]  /*0580*/  BRA.U UP1, `(.L_x_22) ;  /* 0xfffffffd011c7547 */ /* 0x000fec000b83ffff */
.L_x_21:
[----:B------:R-:W-:Y:S05]  /*0590*/  BRA.U !UP0, `(.L_x_20) ;  /* 0x0000000508307547 */ /* 0x000fea000b800000 */
[----:B------:R-:W-:Y:S02]  /*05a0*/  UISETP.GE.U32.AND UP0, UPT, UR9, 0x8, UPT ;  /* 0x000000080900788c */ /* 0x000fe4000bf06070 */
[----:B------:R-:W-:-:S04]  /*05b0*/  ULOP3.LUT UR5, UR8, 0x7, URZ, 0xc0, !UPT ;  /* 0x0000000708057892 */ /* 0x000fc8000f8ec0ff */
[----:B------:R-:W-:-:S03]  /*05c0*/  UISETP.NE.AND UP1, UPT, UR5, URZ, UPT ;  /* 0x000000ff0500728c */ /* 0x000fc6000bf25270 */
[----:B------:R-:W-:Y:S08]  /*05d0*/  BRA.U !UP0, `(.L_x_23) ;  /* 0x0000000108787547 */ /* 0x000ff0000b800000 */
[----:B------:R-:W0:Y:S01]  /*05e0*/  LDC.64 R2, c[0x0][0x388] ;  /* 0x0000e200ff027b82 */ /* 0x000e220000000a00 */
[----:B------:R-:W-:-:S07]  /*05f0*/  IADD3 R9, PT, PT, R7, R8, RZ ;  /* 0x0000000807097210 */ /* 0x000fce0007ffe0ff */
[----:B------:R-:W1:Y:S01]  /*0600*/  LDC.64 R4, c[0x0][0x380] ;  /* 0x0000e000ff047b82 */ /* 0x000e620000000a00 */
[----:B0-----:R-:W-:-:S05]  /*0610*/  IMAD.WIDE R2, R9, 0x4, R2 ;  /* 0x0000000409027825 */ /* 0x001fca00078e0202 */
[----:B------:R-:W2:Y:S01]  /*0620*/  LDG.E R11, desc[UR16][R2.64] ;  /* 0x00000010020b7981 */ /* 0x000ea2000c1e1900 */
[----:B-1----:R-:W-:-:S03]  /*0630*/  IMAD.WIDE.U32 R4, R8, 0x4, R4 ;  /* 0x0000000408047825 */ /* 0x002fc600078e0004 */
[----:B------:R-:W3:Y:S04]  /*0640*/  LDG.E R12, desc[UR16][R2.64+0x4] ;  /* 0x00000410020c7981 */ /* 0x000ee8000c1e1900 */
[----:B------:R-:W2:Y:S04]  /*0650*/  LDG.E R10, desc[UR16][R4.64] ;  /* 0x00000010040a7981 */ /* 0x000ea8000c1e1900 */
[----:B------:R-:W3:Y:S04]  /*0660*/  LDG.E R13, desc[UR16][R4.64+0x4] ;  /* 0x00000410040d7981 */ /* 0x000ee8000c1e1900 */
[----:B------:R-:W4:Y:S04]  /*0670*/  LDG.E R14, desc[UR16][R2.64+0x8] ;  /* 0x00000810020e7981 */ /* 0x000f28000c1e1900 */
        /* <DEDUP_REMOVED lines=11> */
[----:B------:R-:W-:Y:S01]  /*0730*/  IADD3 R8, PT, PT, R8, 0x8, RZ ;  /* 0x0000000808087810 */ /* 0x000fe20007ffe0ff */
[----:B--2---:R-:W-:-:S04]  /*0740*/  FFMA R10, R10, R11, R15 ;  /* 0x0000000b0a0a7223 */ /* 0x004fc8000000000f */
[----:B---3--:R-:W-:-:S04]  /*0750*/  FFMA R10, R13, R12, R10 ;  /* 0x0000000c0d0a7223 */ /* 0x008fc8000000000a */
[----:B----4-:R-:W-:-:S04]  /*0760*/  FFMA R10, R17, R14, R10 ;  /* 0x0000000e110a7223 */ /* 0x010fc8000000000a */
[----:B-----5:R-:W-:-:S04]  /*0770*/  FFMA R10, R19, R16, R10 ;  /* 0x00000010130a7223 */ /* 0x020fc8000000000a */
[----:B------:R-:W-:-:S04]  /*0780*/  FFMA R10, R21, R18, R10 ;  /* 0x00000012150a7223 */ /* 0x000fc8000000000a */
[----:B------:R-:W-:-:S04]  /*0790*/  FFMA R23, R23, R20, R10 ;  /* 0x0000001417177223 */ /* 0x000fc8000000000a */
[----:B------:R-:W-:-:S04]  /*07a0*/  FFMA R6, R6, R9, R23 ;  /* 0x0000000906067223 */ /* 0x000fc80000000017 */
[----:B------:R-:W-:-:S07]  /*07b0*/  FFMA R15, R25, R22, R6 ;  /* 0x00000016190f7223 */ /* 0x000fce0000000006 */
.L_x_23:
        /* <DEDUP_REMOVED lines=17> */
[----:B------:R-:W5:Y:S01]  /*08d0*/  LDG.E R17, desc[UR16][R2.64+0xc] ;  /* 0x00000c1002117981 */ /* 0x000f62000c1e1900 */
[----:B------:R-:W-:Y:S01]  /*08e0*/  IADD3 R8, PT, PT, R8, 0x4, RZ ;  /* 0x0000000408087810 */ /* 0x000fe20007ffe0ff */
[----:B--2---:R-:W-:-:S04]  /*08f0*/  FFMA R6, R6, R9, R15 ;  /* 0x0000000906067223 */ /* 0x004fc8000000000f */
[----:B---3--:R-:W-:-:S04]  /*0900*/  FFMA R6, R11, R10, R6 ;  /* 0x0000000a0b067223 */ /* 0x008fc80000000006 */
[----:B----4-:R-:W-:-:S04]  /*0910*/  FFMA R6, R13, R12, R6 ;  /* 0x0000000c0d067223 */ /* 0x010fc80000000006 */
[----:B-----5:R-:W-:-:S07]  /*0920*/  FFMA R15, R17, R14, R6 ;  /* 0x0000000e110f7223 */ /* 0x020fce0000000006 */
.L_x_24:
[----:B------:R-:W-:Y:S05]  /*0930*/  BRA.U !UP1, `(.L_x_20) ;  /* 0x0000000109487547 */ /* 0x000fea000b800000 */
[----:B------:R-:W0:Y:S01]  /*0940*/  LDC.64 R2, c[0x0][0x380] ;  /* 0x0000e000ff027b82 */ /* 0x000e220000000a00 */
[----:B------:R-:W-:Y:S01]  /*0950*/  IADD3 R7, PT, PT, R7, R8, RZ ;  /* 0x0000000807077210 */ /* 0x000fe20007ffe0ff */
[----:B------:R-:W-:-:S06]  /*0960*/  UIADD3 UR4, UPT, UPT, -UR4, URZ, URZ ;  /* 0x000000ff04047290 */ /* 0x000fcc000fffe1ff */
[----:B------:R-:W1:Y:S01]  /*0970*/  LDC.64 R10, c[0x0][0x388] ;  /* 0x0000e200ff0a7b82 */ /* 0x000e620000000a00 */
[----:B0-----:R-:W-:-:S03]  /*0980*/  IMAD.WIDE.U32 R2, R8, 0x4, R2 ;  /* 0x0000000408027825 */ /* 0x001fc600078e0002 */
[----:B------:R-:W-:Y:S02]  /*0990*/  MOV R6, R2 ;  /* 0x0000000200067202 */ /* 0x000fe40000000f00 */
[----:B------:R-:W-:-:S07]  /*09a0*/  MOV R5, R3 ;  /* 0x0000000300057202 */ /* 0x000fce0000000f00 */
.L_x_25:
[----:B-1----:R-:W-:Y:S01]  /*09b0*/  IMAD.WIDE R2, R7, 0x4, R10 ;  /* 0x0000000407027825 */ /* 0x002fe200078e020a */
[----:B------:R-:W-:-:S05]  /*09c0*/  MOV R4, R6 ;  /* 0x0000000600047202 */ /* 0x000fca0000000f00 */
[----:B------:R-:W2:Y:S04]  /*09d0*/  LDG.E R2, desc[UR16][R2.64] ;  /* 0x0000001002027981 */ /* 0x000ea8000c1e1900 */
[----:B------:R0:W2:Y:S01]  /*09e0*/  LDG.E R4, desc[UR16][R4.64] ;  /* 0x0000001004047981 */ /* 0x0000a2000c1e1900 */
[----:B------:R-:W-:Y:S01]  /*09f0*/  UIADD3 UR4, UPT, UPT, UR4, 0x1, URZ ;  /* 0x0000000104047890 */ /* 0x000fe2000fffe0ff */
[----:B------:R-:W-:Y:S02]  /*0a00*/  IADD3 R6, P0, PT, R6, 0x4, RZ ;  /* 0x0000000406067810 */ /* 0x000fe40007f1e0ff */
[----:B------:R-:W-:Y:S01]  /*0a10*/  IADD3 R7, PT, PT, R7, 0x1, RZ ;  /* 0x0000000107077810 */ /* 0x000fe20007ffe0ff */
[----:B------:R-:W-:Y:S01]  /*0a20*/  UISETP.NE.AND UP0, UPT, UR4, URZ, UPT ;  /* 0x000000ff0400728c */ /* 0x000fe2000bf05270 */
[----:B0-----:R-:W-:Y:S01]  /*0a30*/  IADD3.X R5, PT, PT, RZ, R5, RZ, P0, !PT ;  /* 0x00000005ff057210 */ /* 0x001fe200007fe4ff */
[----:B--2---:R-:W-:-:S07]  /*0a40*/  FFMA R15, R4, R2, R15 ;  /* 0x00000002040f7223 */ /* 0x004fce000000000f */
[----:B------:R-:W-:Y:S05]  /*0a50*/  BRA.U UP0, `(.L_x_25) ;  /* 0xfffffffd00d47547 */ /* 0x000fea000b83ffff */
.L_x_20:
[----:B------:R-:W0:Y:S02]  /*0a60*/  LDC.64 R2, c[0x0][0x398] ;  /* 0x0000e600ff027b82 */ /* 0x000e240000000a00 */
[----:B0-----:R-:W-:-:S05]  /*0a70*/  IMAD.WIDE R2, R0, 0x4, R2 ;  /* 0x0000000400027825 */ /* 0x001fca00078e0202 */
[----:B------:R-:W-:Y:S01]  /*0a80*/  STG.E desc[UR16][R2.64], R15 ;  /* 0x0000000f02007986 */ /* 0x000fe2000c101910 */
[----:B------:R-:W-:Y:S05]  /*0a90*/  EXIT ;  /* 0x000000000000794d */ /* 0x000fea0003800000 */
.L_x_26:
        /* <DEDUP_REMOVED lines=14> */
.L_x_64:


//--------------------- .text._Z14fullyConnectedPfS_iiS_ --------------------------
	.section	.text._Z14fullyConnectedPfS_iiS_,"ax",@progbits
	.align	128
        .global         _Z14fullyConnectedPfS_iiS_
        .type           _Z14fullyConnectedPfS_iiS_,@function
        .size           _Z14fullyConnectedPfS_iiS_,(.L_x_65 - _Z14fullyConnectedPfS_iiS_)
        .other          _Z14fullyConnectedPfS_iiS_,@"STO_CUDA_ENTRY STV_DEFAULT"
_Z14fullyConnectedPfS_iiS_:
.text._Z14fullyConnectedPfS_iiS_:
[----:B------:R-:W-:Y:S01]  /*0000*/  LDC R1, c[0x0][0x37c] ;  /* 0x0000df00ff017b82 */ /* 0x000fe20000000800 */
[----:B------:R-:W0:Y:S01]  /*0010*/  S2R R0, SR_TID.X ;  /* 0x0000000000007919 */ /* 0x000e220000002100 */
[----:B------:R-:W1:Y:S01]  /*0020*/  LDCU.64 UR10, c[0x0][0x358] ;  /* 0x00006b00ff0a77ac */ /* 0x000e620008000a00 */
[----:B------:R-:W-:Y:S01]  /*0030*/  BSSY.RECONVERGENT B0, `(.L_x_27) ;  /* 0x0000043000007945 */ /* 0x000fe20003800200 */
[----:B0-----:R-:W-:-:S13]  /*0040*/  ISETP.NE.AND P0, PT, R0, RZ, PT ;  /* 0x000000ff0000720c */ /* 0x001fda0003f05270 */
[----:B-1----:R-:W-:Y:S05]  /*0050*/  @P0 BRA `(.L_x_28) ;  /* 0x0000000400000947 */ /* 0x002fea0003800000 */
[----:B------:R-:W0:Y:S01]  /*0060*/  S2UR UR4, SR_CTAID.X ;  /* 0x00000000000479c3 */ /* 0x000e220000002500 */
[----:B------:R-:W0:Y:S01]  /*0070*/  LDCU UR7, c[0x0][0x360] ;  /* 0x00006c00ff0777ac */ /* 0x000e220008000800 */
[----:B------:R-:W-:Y:S01]  /*0080*/  HFMA2 R20, -RZ, RZ, 0, 0 ;  /* 0x00000000ff147431 */ /* 0x000fe200000001ff */
[----:B------:R-:W-:-:S05]  /*0090*/  UMOV UR5, 0x400 ;  /* 0x0000040000057882 */ /* 0x000fca0000000000 */
[----:B------:R-:W1:Y:S01]  /*00a0*/  S2UR UR6, SR_CgaCtaId ;  /* 0x00000000000679c3 */ /* 0x000e620000008800 */
[----:B0-----:R-:W-:Y:S02]  /*00b0*/  UIMAD UR4, UR4, UR7, URZ ;  /* 0x00000007040472a4 */ /* 0x001fe4000f8e02ff */
[----:B-1----:R-:W-:-:S12]  /*00c0*/  ULEA UR5, UR6, UR5, 0x18 ;  /* 0x0000000506057291 */ /* 0x002fd8000f8ec0ff */
.L_x_29:
[----:B0-----:R-:W0:Y:S01]  /*00d0*/  LDC.64 R2, c[0x0][0x380] ;  /* 0x0000e000ff027b82 */ /* 0x001e220000000a00 */
[----:B------:R-:W-:-:S04]  /*00e0*/  IADD3 R15, PT, PT, R20, UR4, RZ ;  /* 0x00000004140f7c10 */ /* 0x000fc8000fffe0ff */
[C---:B------:R-:W-:Y:S02]  /*00f0*/  IADD3 R25, PT, PT, R15.reuse, 0x2, RZ ;  /* 0x000000020f197810 */ /* 0x040fe40007ffe0ff */
[C---:B------:R-:W-:Y:S02]  /*0100*/  IADD3 R27, PT, PT, R15.reuse, 0x3, RZ ;  /* 0x000000030f1b7810 */ /* 0x040fe40007ffe0ff */
[C---:B------:R-:W-:Y:S02]  /*0110*/  IADD3 R9, PT, PT, R15.reuse, 0x4, RZ ;  /* 0x000000040f097810 */ /* 0x040fe40007ffe0ff */
[C---:B------:R-:W-:Y:S02]  /*0120*/  IADD3 R13, PT, PT, R15.reuse, 0x1, RZ ;  /* 0x000000010f0d7810 */ /* 0x040fe40007ffe0ff */
[C---:B------:R-:W-:Y:S02]  /*0130*/  IADD3 R17, PT, PT, R15.reuse, 0x5, RZ ;  /* 0x000000050f117810 */ /* 0x040fe40007ffe0ff */
[----:B------:R-:W-:-:S02]  /*0140*/  IADD3 R23, PT, PT, R15, 0x7, RZ ;  /* 0x000000070f177810 */ /* 0x000fc40007ffe0ff */
[C---:B------:R-:W-:Y:S02]  /*0150*/  IADD3 R21, PT, PT, R15.reuse, 0x8, RZ ;  /* 0x000000080f157810 */ /* 0x040fe40007ffe0ff */
[----:B------:R-:W-:Y:S01]  /*0160*/  IADD3 R29, PT, PT, R15, 0x9, RZ ;  /* 0x000000090f1d7810 */ /* 0x000fe20007ffe0ff */
[----:B0-----:R-:W-:-:S04]  /*0170*/  IMAD.WIDE.U32 R24, R25, 0x4, R2 ;  /* 0x0000000419187825 */ /* 0x001fc800078e0002 */
[--C-:B------:R-:W-:Y:S01]  /*0180*/  IMAD.WIDE.U32 R26, R27, 0x4, R2.reuse ;  /* 0x000000041b1a7825 */ /* 0x100fe200078e0002 */
[----:B------:R0:W2:Y:S03]  /*0190*/  LDG.E R6, desc[UR10][R24.64] ;  /* 0x0000000a18067981 */ /* 0x0000a6000c1e1900 */
[--C-:B------:R-:W-:Y:S01]  /*01a0*/  IMAD.WIDE.U32 R8, R9, 0x4, R2.reuse ;  /* 0x0000000409087825 */ /* 0x100fe200078e0002 */
[----:B------:R1:W2:Y:S03]  /*01b0*/  LDG.E R7, desc[UR10][R26.64] ;  /* 0x0000000a1a077981 */ /* 0x0002a6000c1e1900 */
[C-C-:B------:R-:W-:Y:S01]  /*01c0*/  IMAD.WIDE.U32 R10, R15.reuse, 0x4, R2.reuse ;  /* 0x000000040f0a7825 */ /* 0x140fe200078e0002 */
[----:B------:R-:W-:Y:S01]  /*01d0*/  IADD3 R28, PT, PT, R15, 0xb, RZ ;  /* 0x0000000b0f1c7810 */ /* 0x000fe20007ffe0ff */
[----:B------:R-:W3:Y:S02]  /*01e0*/  LDG.E R8, desc[UR10][R8.64] ;  /* 0x0000000a08087981 */ /* 0x000ee4000c1e1900 */
[----:B------:R-:W-:-:S02]  /*01f0*/  IMAD.WIDE.U32 R12, R13, 0x4, R2 ;  /* 0x000000040d0c7825 */ /* 0x000fc400078e0002 */
[----:B------:R-:W2:Y:S02]  /*0200*/  LDG.E R4, desc[UR10][R10.64] ;  /* 0x0000000a0a047981 */ /* 0x000ea4000c1e1900 */
[--C-:B------:R-:W-:Y:S02]  /*0210*/  IMAD.WIDE.U32 R16, R17, 0x4, R2.reuse ;  /* 0x0000000411107825 */ /* 0x100fe400078e0002 */
[----:B------:R-:W2:Y:S02]  /*0220*/  LDG.E R5, desc[UR10][R12.64] ;  /* 0x0000000a0c057981 */ /* 0x000ea4000c1e1900 */
[--C-:B------:R-:W-:Y:S01]  /*0230*/  IMAD.WIDE.U32 R22, R23, 0x4, R2.reuse ;  /* 0x0000000417167825 */ /* 0x100fe200078e0002 */
[----:B------:R-:W-:Y:S01]  /*0240*/  IADD3 R19, PT, PT, R15, 0x6, RZ ;  /* 0x000000060f137810 */ /* 0x000fe20007ffe0ff */
[----:B------:R4:W3:Y:S02]  /*0250*/  LDG.E R9, desc[UR10][R16.64] ;  /* 0x0000000a10097981 */ /* 0x0008e4000c1e1900 */
[----:B0-----:R-:W-:-:S02]  /*0260*/  IMAD.WIDE.U32 R24, R21, 0x4, R2 ;  /* 0x0000000415187825 */ /* 0x001fc400078e0002 */
[----:B------:R0:W3:Y:S02]  /*0270*/  LDG.E R11, desc[UR10][R22.64] ;  /* 0x0000000a160b7981 */ /* 0x0000e4000c1e1900 */
[--C-:B-1----:R-:W-:Y:S01]  /*0280*/  IMAD.WIDE.U32 R26, R29, 0x4, R2.reuse ;  /* 0x000000041d1a7825 */ /* 0x102fe200078e0002 */
[C---:B------:R-:W-:Y:S01]  /*0290*/  IADD3 R29, PT, PT, R15.reuse, 0xa, RZ ;  /* 0x0000000a0f1d7810 */ /* 0x040fe20007ffe0ff */
[----:B------:R1:W5:Y:S01]  /*02a0*/  LDG.E R12, desc[UR10][R24.64] ;  /* 0x0000000a180c7981 */ /* 0x000362000c1e1900 */
[C---:B------:R-:W-:Y:S02]  /*02b0*/  IADD3 R21, PT, PT, R15.reuse, 0xf, RZ ;  /* 0x0000000f0f157810 */ /* 0x040fe40007ffe0ff */
[C---:B----4-:R-:W-:Y:S01]  /*02c0*/  IADD3 R17, PT, PT, R15.reuse, 0xc, RZ ;  /* 0x0000000c0f117810 */ /* 0x050fe20007ffe0ff */
[----:B------:R4:W5:Y:S01]  /*02d0*/  LDG.E R13, desc[UR10][R26.64] ;  /* 0x0000000a1a0d7981 */ /* 0x000962000c1e1900 */
[C---:B0-----:R-:W-:Y:S02]  /*02e0*/  IADD3 R23, PT, PT, R15.reuse, 0xd, RZ ;  /* 0x0000000d0f177810 */ /* 0x041fe40007ffe0ff */
[----:B-1----:R-:W-:Y:S01]  /*02f0*/  IADD3 R25, PT, PT, R15, 0xe, RZ ;  /* 0x0000000e0f197810 */ /* 0x002fe20007ffe0ff */
[----:B------:R-:W-:-:S04]  /*0300*/  IMAD.WIDE.U32 R14, R29, 0x4, R2 ;  /* 0x000000041d0e7825 */ /* 0x000fc800078e0002 */
[--C-:B----4-:R-:W-:Y:S02]  /*0310*/  IMAD.WIDE.U32 R26, R28, 0x4, R2.reuse ;  /* 0x000000041c1a7825 */ /* 0x110fe400078e0002 */
[----:B------:R-:W5:Y:S02]  /*0320*/  LDG.E R14, desc[UR10][R14.64] ;  /* 0x0000000a0e0e7981 */ /* 0x000f64000c1e1900 */
[----:B------:R-:W-:-:S04]  /*0330*/  IMAD.WIDE.U32 R18, R19, 0x4, R2 ;  /* 0x0000000413127825 */ /* 0x000fc800078e0002 */
[--C-:B------:R-:W-:Y:S01]  /*0340*/  IMAD.WIDE.U32 R28, R17, 0x4, R2.reuse ;  /* 0x00000004111c7825 */ /* 0x100fe200078e0002 */
[----:B------:R-:W3:Y:S03]  /*0350*/  LDG.E R10, desc[UR10][R18.64] ;  /* 0x0000000a120a7981 */ /* 0x000ee6000c1e1900 */
[--C-:B------:R-:W-:Y:S01]  /*0360*/  IMAD.WIDE.U32 R22, R23, 0x4, R2.reuse ;  /* 0x0000000417167825 */ /* 0x100fe200078e0002 */
[----:B------:R-:W5:Y:S03]  /*0370*/  LDG.E R15, desc[UR10][R26.64] ;  /* 0x0000000a1a0f7981 */ /* 0x000f66000c1e1900 */
[--C-:B------:R-:W-:Y:S01]  /*0380*/  IMAD.WIDE.U32 R24, R25, 0x4, R2.reuse ;  /* 0x0000000419187825 */ /* 0x100fe200078e0002 */
[----:B------:R-:W4:Y:S03]  /*0390*/  LDG.E R16, desc[UR10][R28.64] ;  /* 0x0000000a1c107981 */ /* 0x000f26000c1e1900 */
[----:B------:R-:W-:Y:S01]  /*03a0*/  IMAD.WIDE.U32 R2, R21, 0x4, R2 ;  /* 0x0000000415027825 */ /* 0x000fe200078e0002 */
[----:B------:R-:W4:Y:S04]  /*03b0*/  LDG.E R17, desc[UR10][R22.64] ;  /* 0x0000000a16117981 */ /* 0x000f28000c1e1900 */
[----:B------:R-:W4:Y:S04]  /*03c0*/  LDG.E R18, desc[UR10][R24.64] ;  /* 0x0000000a18127981 */ /* 0x000f28000c1e1900 */
[----:B------:R-:W4:Y:S01]  /*03d0*/  LDG.E R19, desc[UR10][R2.64] ;  /* 0x0000000a02137981 */ /* 0x000f22000c1e1900 */
[----:B------:R-:W-:-:S02]  /*03e0*/  LEA R21, R20, UR5, 0x2 ;  /* 0x0000000514157c11 */ /* 0x000fc4000f8e10ff */
[----:B------:R-:W-:-:S04]  /*03f0*/  IADD3 R20, PT, PT, R20, 0x10, RZ ;  /* 0x0000001014147810 */ /* 0x000fc80007ffe0ff */
[----:B------:R-:W-:Y:S01]  /*0400*/  ISETP.NE.AND P1, PT, R20, 0x400, PT ;  /* 0x000004001400780c */ /* 0x000fe20003f25270 */
[----:B--2---:R0:W-:Y:S04]  /*0410*/  STS.128 [R21], R4 ;  /* 0x0000000415007388 */ /* 0x0041e80000000c00 */
[----:B---3--:R0:W-:Y:S04]  /*0420*/  STS.128 [R21+0x10], R8 ;  /* 0x0000100815007388 */ /* 0x0081e80000000c00 */
[----:B-----5:R0:W-:Y:S04]  /*0430*/  STS.128 [R21+0x20], R12 ;  /* 0x0000200c15007388 */ /* 0x0201e80000000c00 */
[----:B----4-:R0:W-:Y:S01]  /*0440*/  STS.128 [R21+0x30], R16 ;  /* 0x0000301015007388 */ /* 0x0101e20000000c00 */
[----:B------:R-:W-:Y:S05]  /*0450*/  @P1 BRA `(.L_x_29) ;  /* 0xfffffffc001c1947 */ /* 0x000fea000383ffff */
.L_x_28:
[----:B------:R-:W-:Y:S05]  /*0460*/  BSYNC.RECONVERGENT B0 ;  /* 0x0000000000007941 */ /* 0x000fea0003800200 */
.L_x_27:
[----:B------:R-:W1:Y:S01]  /*0470*/  S2UR UR4, SR_CTAID.X ;  /* 0x00000000000479c3 */ /* 0x000e620000002500 */
[----:B------:R-:W2:Y:S01]  /*0480*/  S2R R2, SR_CTAID.Y ;  /* 0x0000000000027919 */ /* 0x000ea20000002600 */
[----:B------:R-:W2:Y:S06]  /*0490*/  LDCU UR5, c[0x0][0x390] ;  /* 0x00007200ff0577ac */ /* 0x000eac0008000800 */
[----:B0-----:R-:W0:Y:S01]  /*04a0*/  LDC.64 R6, c[0x0][0x388] ;  /* 0x0000e200ff067b82 */ /* 0x001e220000000a00 */
[----:B-1----:R-:W-:Y:S01]  /*04b0*/  LOP3.LUT P1, RZ, R0, UR4, RZ, 0xfc, !PT ;  /* 0x0000000400ff7c12 */ /* 0x002fe2000f82fcff */
[----:B------:R-:W-:-:S06]  /*04c0*/  USHF.L.U32 UR4, UR4, 0xa, URZ ;  /* 0x0000000a04047899 */ /* 0x000fcc00080006ff */
[----:B------:R-:W-:-:S05]  /*04d0*/  LOP3.LUT R3, R0, UR4, RZ, 0xfc, !PT ;  /* 0x0000000400037c12 */ /* 0x000fca000f8efcff */
[----:B--2---:R-:W-:Y:S01]  /*04e0*/  IMAD R3, R2, UR5, R3 ;  /* 0x0000000502037c24 */ /* 0x004fe2000f8e0203 */
[----:B------:R-:W1:Y:S03]  /*04f0*/  @!P1 LDC.64 R4, c[0x0][0x398] ;  /* 0x0000e600ff049b82 */ /* 0x000e660000000a00 */
[----:B0-----:R-:W-:-:S04]  /*0500*/  IMAD.WIDE.U32 R6, R3, 0x4, R6 ;  /* 0x0000000403067825 */ /* 0x001fc800078e0006 */
[----:B-1----:R-:W-:-:S05]  /*0510*/  @!P1 IMAD.WIDE.U32 R4, R2, 0x4, R4 ;  /* 0x0000000402049825 */ /* 0x002fca00078e0004 */
[----:B------:R-:W-:Y:S01]  /*0520*/  @!P1 STG.E desc[UR10][R4.64], RZ ;  /* 0x000000ff04009986 */ /* 0x000fe2000c10190a */
[----:B------:R-:W-:Y:S06]  /*0530*/  BAR.SYNC.DEFER_BLOCKING 0x0 ;  /* 0x0000000000007b1d */ /* 0x000fec0000010000 */
[----:B------:R-:W2:Y:S02]  /*0540*/  LDG.E R6, desc[UR10][R6.64] ;  /* 0x0000000a06067981 */ /* 0x000ea4000c1e1900 */
[----:B------:R-:W0:Y:S01]  /*0550*/  S2UR UR5, SR_CgaCtaId ;  /* 0x00000000000579c3 */ /* 0x000e220000008800 */
[----:B------:R-:W-:-:S02]  /*0560*/  UMOV UR4, 0x400 ;  /* 0x0000040000047882 */ /* 0x000fc40000000000 */
[----:B0-----:R-:W-:Y:S02]  /*0570*/  ULEA UR6, UR5, UR4, 0x18 ;  /* 0x0000000405067291 */ /* 0x001fe4000f8ec0ff */
[----:B------:R-:W-:-:S04]  /*0580*/  UIADD3 UR4, UPT, UPT, UR4, 0x1000, URZ ;  /* 0x0000100004047890 */ /* 0x000fc8000fffe0ff */
[----:B------:R-:W-:Y:S01]  /*0590*/  LEA R3, R0, UR6, 0x2 ;  /* 0x0000000600037c11 */ /* 0x000fe2000f8e10ff */
[----:B------:R-:W-:-:S05]  /*05a0*/  ULEA UR5, UR5, UR4, 0x18 ;  /* 0x0000000405057291 */ /* 0x000fca000f8ec0ff */
[----:B------:R-:W2:Y:S01]  /*05b0*/  LDS R3, [R3] ;  /* 0x0000000003037984 */ /* 0x000ea20000000800 */
[----:B------:R-:W-:Y:S01]  /*05c0*/  LEA R9, R0, UR5, 0x2 ;  /* 0x0000000500097c11 */ /* 0x000fe2000f8e10ff */
[----:B--2---:R-:W-:-:S05]  /*05d0*/  FMUL R0, R3, R6 ;  /* 0x0000000603007220 */ /* 0x004fca0000400000 */
[----:B------:R0:W-:Y:S01]  /*05e0*/  STS [R9], R0 ;  /* 0x0000000009007388 */ /* 0x0001e20000000800 */
[----:B------:R-:W-:Y:S06]  /*05f0*/  BAR.SYNC.DEFER_BLOCKING 0x0 ;  /* 0x0000000000007b1d */ /* 0x000fec0000010000 */
[----:B------:R-:W-:Y:S05]  /*0600*/  @P0 EXIT ;  /* 0x000000000000094d */ /* 0x000fea0003800000 */
[----:B------:R-:W1:Y:S01]  /*0610*/  LDCU UR7, c[0x0][0x360] ;  /* 0x00006c00ff0777ac */ /* 0x000e620008000800 */
[----:B------:R-:W-:Y:S01]  /*0620*/  HFMA2 R19, -RZ, RZ, 0, 0 ;  /* 0x00000000ff137431 */ /* 0x000fe200000001ff */
[----:B------:R-:W-:Y:S01]  /*0630*/  UMOV UR4, URZ ;  /* 0x000000ff00047c82 */ /* 0x000fe20008000000 */
[----:B-1----:R-:W-:Y:S02]  /*0640*/  UISETP.GE.U32.AND UP0, UPT, UR7, 0x10, UPT ;  /* 0x000000100700788c */ /* 0x002fe4000bf06070 */
[----:B------:R-:W-:-:S07]  /*0650*/  ULOP3.LUT UR8, UR7, 0xf, URZ, 0xc0, !UPT ;  /* 0x0000000f07087892 */ /* 0x000fce000f8ec0ff */
[----:B------:R-:W-:Y:S05]  /*0660*/  BRA.U !UP0, `(.L_x_30) ;  /* 0x0000000108747547 */ /* 0x000fea000b800000 */
[----:B------:R-:W-:Y:S01]  /*0670*/  ULOP3.LUT UR6, UR7, 0xfffffff0, URZ, 0xc0, !UPT ;  /* 0xfffffff007067892 */ /* 0x000fe2000f8ec0ff */
[----:B------:R-:W-:Y:S01]  /*0680*/  MOV R19, RZ ;  /* 0x000000ff00137202 */ /* 0x000fe20000000f00 */
[----:B------:R-:W-:Y:S02]  /*0690*/  ULOP3.LUT UR4, UR7, 0x7f0, URZ, 0xc0, !UPT ;  /* 0x000007f007047892 */ /* 0x000fe4000f8ec0ff */
[----:B------:R-:W-:Y:S02]  /*06a0*/  UIADD3 UR9, UPT, UPT, UR5, 0x20, URZ ;  /* 0x0000002005097890 */ /* 0x000fe4000fffe0ff */
[----:B------:R-:W-:-:S12]  /*06b0*/  UIADD3 UR6, UPT, UPT, -UR6, URZ, URZ ;  /* 0x000000ff06067290 */ /* 0x000fd8000fffe1ff */
.L_x_31:
[----:B------:R-:W1:Y:S01]  /*06c0*/  LDS.128 R12, [UR9+-0x20] ;  /* 0xffffe009ff0c7984 */ /* 0x000e620008000c00 */
[----:B------:R-:W-:-:S03]  /*06d0*/  UIADD3 UR6, UPT, UPT, UR6, 0x10, URZ ;  /* 0x0000001006067890 */ /* 0x000fc6000fffe0ff */
[----:B0-----:R-:W0:Y:S01]  /*06e0*/  LDS.128 R8, [UR9+-0x10] ;  /* 0xfffff009ff087984 */ /* 0x001e220008000c00 */
[----:B------:R-:W-:-:S03]  /*06f0*/  UISETP.NE.AND UP0, UPT, UR6, URZ, UPT ;  /* 0x000000ff0600728c */ /* 0x000fc6000bf05270 */
[----:B------:R-:W2:Y:S01]  /*0700*/  LDS.128 R4, [UR9] ;  /* 0x00000009ff047984 */ /* 0x000ea20008000c00 */
[----:B-1----:R-:W-:-:S03]  /*0710*/  FADD R12, R12, R19 ;  /* 0x000000130c0c7221 */ /* 0x002fc60000000000 */
[----:B------:R-:W1:Y:S01]  /*0720*/  LDS.128 R16, [UR9+0x10] ;  /* 0x00001009ff107984 */ /* 0x000e620008000c00 */
[----:B------:R-:W-:Y:S01]  /*0730*/  UIADD3 UR9, UPT, UPT, UR9, 0x40, URZ ;  /* 0x0000004009097890 */ /* 0x000fe2000fffe0ff */
[----:B------:R-:W-:-:S04]  /*0740*/  FADD R13, R13, R12 ;  /* 0x0000000c0d0d7221 */ /* 0x000fc80000000000 */
[----:B------:R-:W-:-:S04]  /*0750*/  FADD R14, R14, R13 ;  /* 0x0000000d0e0e7221 */ /* 0x000fc80000000000 */
[----:B------:R-:W-:-:S04]  /*0760*/  FADD R15, R15, R14 ;  /* 0x0000000e0f0f7221 */ /* 0x000fc80000000000 */
[----:B0-----:R-:W-:-:S04]  /*0770*/  FADD R8, R15, R8 ;  /* 0x000000080f087221 */ /* 0x001fc80000000000 */
[----:B------:R-:W-:-:S04]  /*0780*/  FADD R9, R9, R8 ;  /* 0x0000000809097221 */ /* 0x000fc80000000000 */
[----:B------:R-:W-:-:S04]  /*0790*/  FADD R10, R10, R9 ;  /* 0x000000090a0a7221 */ /* 0x000fc80000000000 */
[----:B------:R-:W-:-:S04]  /*07a0*/  FADD R11, R11, R10 ;  /* 0x0000000a0b0b7221 */ /* 0x000fc80000000000 */
[----:B--2---:R-:W-:-:S04]  /*07b0*/  FADD R4, R11, R4 ;  /* 0x000000040b047221 */ /* 0x004fc80000000000 */
[----:B------:R-:W-:-:S04]  /*07c0*/  FADD R5, R5, R4 ;  /* 0x0000000405057221 */ /* 0x000fc80000000000 */
[----:B------:R-:W-:-:S04]  /*07d0*/  FADD R6, R6, R5 ;  /* 0x0000000506067221 */ /* 0x000fc80000000000 */
[----:B------:R-:W-:-:S04]  /*07e0*/  FADD R7, R7, R6 ;  /* 0x0000000607077221 */ /* 0x000fc80000000000 */
[----:B-1----:R-:W-:-:S04]  /*07f0*/  FADD R16, R7, R16 ;  /* 0x0000001007107221 */ /* 0x002fc80000000000 */
[----:B------:R-:W-:-:S04]  /*0800*/  FADD R17, R17, R16 ;  /* 0x0000001011117221 */ /* 0x000fc80000000000 */
[----:B------:R-:W-:-:S04]  /*0810*/  FADD R18, R18, R17 ;  /* 0x0000001112127221 */ /* 0x000fc80000000000 */
[----:B------:R-:W-:Y:S01]  /*0820*/  FADD R19, R19, R18 ;  /* 0x0000001213137221 */ /* 0x000fe20000000000 */
[----:B------:R-:W-:Y:S06]  /*0830*/  BRA.U UP0, `(.L_x_31) ;  /* 0xfffffffd00a07547 */ /* 0x000fec000b83ffff */
.L_x_30:
[----:B------:R-:W-:-:S09]  /*0840*/  UISETP.NE.AND UP0, UPT, UR8, URZ, UPT ;  /* 0x000000ff0800728c */ /* 0x000fd2000bf05270 */
[----:B------:R-:W-:Y:S05]  /*0850*/  BRA.U !UP0, `(.L_x_32) ;  /* 0x0000000108947547 */ /* 0x000fea000b800000 */
[----:B------:R-:W-:Y:S02]  /*0860*/  UISETP.GE.U32.AND UP0, UPT, UR8, 0x8, UPT ;  /* 0x000000080800788c */ /* 0x000fe4000bf06070 */
[----:B------:R-:W-:-:S04]  /*0870*/  ULOP3.LUT UR9, UR7, 0x7, URZ, 0xc0, !UPT ;  /* 0x0000000707097892 */ /* 0x000fc8000f8ec0ff */
[----:B------:R-:W-:-:S03]  /*0880*/  UISETP.NE.AND UP1, UPT, UR9, URZ, UPT ;  /* 0x000000ff0900728c */ /* 0x000fc6000bf25270 */
[----:B------:R-:W-:Y:S08]  /*0890*/  BRA.U !UP0, `(.L_x_33) ;  /* 0x0000000108307547 */ /* 0x000ff0000b800000 */
[----:B------:R-:W-:Y:S02]  /*08a0*/  ULEA UR6, UR4, UR5, 0x2 ;  /* 0x0000000504067291 */ /* 0x000fe4000f8e10ff */
[----:B------:R-:W-:-:S07]  /*08b0*/  UIADD3 UR4, UPT, UPT, UR4, 0x8, URZ ;  /* 0x0000000804047890 */ /* 0x000fce000fffe0ff */
[----:B0-----:R-:W0:Y:S04]  /*08c0*/  LDS.128 R8, [UR6] ;  /* 0x00000006ff087984 */ /* 0x001e280008000c00 */
[----:B------:R-:W1:Y:S01]  /*08d0*/  LDS.128 R4, [UR6+0x10] ;  /* 0x00001006ff047984 */ /* 0x000e620008000c00 */
[----:B0-----:R-:W-:-:S04]  /*08e0*/  FADD R8, R19, R8 ;  /* 0x0000000813087221 */ /* 0x001fc80000000000 */
[----:B------:R-:W-:-:S04]  /*08f0*/  FADD R9, R8, R9 ;  /* 0x0000000908097221 */ /* 0x000fc80000000000 */
[----:B------:R-:W-:-:S04]  /*0900*/  FADD R10, R9, R10 ;  /* 0x0000000a090a7221 */ /* 0x000fc80000000000 */
[----:B------:R-:W-:-:S04]  /*0910*/  FADD R11, R10, R11 ;  /* 0x0000000b0a0b7221 */ /* 0x000fc80000000000 */
[----:B-1----:R-:W-:-:S04]  /*0920*/  FADD R4, R11, R4 ;  /* 0x000000040b047221 */ /* 0x002fc80000000000 */
[----:B------:R-:W-:-:S04]  /*0930*/  FADD R5, R4, R5 ;  /* 0x0000000504057221 */ /* 0x000fc80000000000 */
[----:B------:R-:W-:-:S04]  /*0940*/  FADD R6, R5, R6 ;  /* 0x0000000605067221 */ /* 0x000fc80000000000 */
[----:B------:R-:W-:-:S07]  /*0950*/  FADD R19, R6, R7 ;  /* 0x0000000706137221 */ /* 0x000fce0000000000 */
.L_x_33:
[----:B------:R-:W-:Y:S05]  /*0960*/  BRA.U !UP1, `(.L_x_32) ;  /* 0x0000000109507547 */ /* 0x000fea000b800000 */
[----:B------:R-:W-:Y:S02]  /*0970*/  UISETP.GE.U32.AND UP0, UPT, UR9, 0x4, UPT ;  /* 0x000000040900788c */ /* 0x000fe4000bf06070 */
[----:B------:R-:W-:-:S04]  /*0980*/  ULOP3.LUT UR6, UR7, 0x3, URZ, 0xc0, !UPT ;  /* 0x0000000307067892 */ /* 0x000fc8000f8ec0ff */
[----:B------:R-:W-:-:S03]  /*0990*/  UISETP.NE.AND UP1, UPT, UR6, URZ, UPT ;  /* 0x000000ff0600728c */ /* 0x000fc6000bf25270 */
[----:B------:R-:W-:Y:S08]  /*09a0*/  BRA.U !UP0, `(.L_x_34) ;  /* 0x00000001081c7547 */ /* 0x000ff0000b800000 */
[----:B------:R-:W-:Y:S02]  /*09b0*/  ULEA UR7, UR4, UR5, 0x2 ;  /* 0x0000000504077291 */ /* 0x000fe4000f8e10ff */
[----:B------:R-:W-:-:S07]  /*09c0*/  UIADD3 UR4, UPT, UPT, UR4, 0x4, URZ ;  /* 0x0000000404047890 */ /* 0x000fce000fffe0ff */
[----:B------:R-:W1:Y:S02]  /*09d0*/  LDS.128 R4, [UR7] ;  /* 0x00000007ff047984 */ /* 0x000e640008000c00 */
[----:B-1----:R-:W-:-:S04]  /*09e0*/  FADD R4, R19, R4 ;  /* 0x0000000413047221 */ /* 0x002fc80000000000 */
[----:B------:R-:W-:-:S04]  /*09f0*/  FADD R5, R4, R5 ;  /* 0x0000000504057221 */ /* 0x000fc80000000000 */
[----:B------:R-:W-:-:S04]  /*0a00*/  FADD R6, R5, R6 ;  /* 0x0000000605067221 */ /* 0x000fc80000000000 */
[----:B------:R-:W-:-:S07]  /*0a10*/  FADD R19, R6, R7 ;  /* 0x0000000706137221 */ /* 0x000fce0000000000 */
.L_x_34:
[----:B------:R-:W-:Y:S05]  /*0a20*/  BRA.U !UP1, `(.L_x_32) ;  /* 0x0000000109207547 */ /* 0x000fea000b800000 */
[----:B------:R-:W-:Y:S02]  /*0a30*/  ULEA UR4, UR4, UR5, 0x2 ;  /* 0x0000000504047291 */ /* 0x000fe4000f8e10ff */
[----:B------:R-:W-:-:S12]  /*0a40*/  UIADD3 UR6, UPT, UPT, -UR6, URZ, URZ ;  /* 0x000000ff06067290 */ /* 0x000fd8000fffe1ff */
.L_x_35:
[----:B0-----:R-:W0:Y:S01]  /*0a50*/  LDS R0, [UR4] ;  /* 0x00000004ff007984 */ /* 0x001e220008000800 */
[----:B------:R-:W-:Y:S02]  /*0a60*/  UIADD3 UR6, UPT, UPT, UR6, 0x1, URZ ;  /* 0x0000000106067890 */ /* 0x000fe4000fffe0ff */
[----:B------:R-:W-:Y:S02]  /*0a70*/  UIADD3 UR4, UPT, UPT, UR4, 0x4, URZ ;  /* 0x0000000404047890 */ /* 0x000fe4000fffe0ff */
[----:B------:R-:W-:Y:S01]  /*0a80*/  UISETP.NE.AND UP0, UPT, UR6, URZ, UPT ;  /* 0x000000ff0600728c */ /* 0x000fe2000bf05270 */
[----:B0-----:R-:W-:-:S08]  /*0a90*/  FADD R19, R0, R19 ;  /* 0x0000001300137221 */ /* 0x001fd00000000000 */
[----:B------:R-:W-:Y:S05]  /*0aa0*/  BRA.U UP0, `(.L_x_35) ;  /* 0xfffffffd00e87547 */ /* 0x000fea000b83ffff */
.L_x_32:
[----:B------:R-:W1:Y:S02]  /*0ab0*/  LDC.64 R4, c[0x0][0x398] ;  /* 0x0000e600ff047b82 */ /* 0x000e640000000a00 */
[----:B-1----:R-:W-:-:S05]  /*0ac0*/  IMAD.WIDE.U32 R4, R2, 0x4, R4 ;  /* 0x0000000402047825 */ /* 0x002fca00078e0004 */
[----:B------:R-:W-:Y:S01]  /*0ad0*/  REDG.E.ADD.F32.FTZ.RN.STRONG.GPU desc[UR10][R4.64], R19 ;  /* 0x00000013040079a6 */ /* 0x000fe2000c12f30a */
[----:B------:R-:W-:Y:S05]  /*0ae0*/  EXIT ;  /* 0x000000000000794d */ /* 0x000fea0003800000 */
.L_x_36:
        /* <DEDUP_REMOVED lines=9> */
.L_x_65:


//--------------------- .text._Z14remove_paddingPfiiiiS_ --------------------------
	.section	.text._Z14remove_paddingPfiiiiS_,"ax",@progbits
	.align	128
        .global         _Z14remove_paddingPfiiiiS_
        .type           _Z14remove_paddingPfiiiiS_,@function
        .size           _Z14remove_paddingPfiiiiS_,(.L_x_66 - _Z14remove_paddingPfiiiiS_)
        .other          _Z14remove_paddingPfiiiiS_,@"STO_CUDA_ENTRY STV_DEFAULT"
_Z14remove_paddingPfiiiiS_:
.text._Z14remove_paddingPfiiiiS_:
        /* <DEDUP_REMOVED lines=9> */
[----:B------:R-:W-:Y:S01]  /*0090*/  IABS R8, R0 ;  /* 0x0000000000087213 */ /* 0x000fe20000000000 */
[----:B------:R-:W1:Y:S01]  /*00a0*/  LDCU.64 UR4, c[0x0][0x358] ;  /* 0x00006b00ff0477ac */ /* 0x000e620008000a00 */
[----:B0-----:R-:W-:-:S05]  /*00b0*/  IMAD R5, R3, R2, RZ ;  /* 0x0000000203057224 */ /* 0x001fca00078e02ff */
[-C--:B------:R-:W-:Y:S02]  /*00c0*/  IABS R10, R5.reuse ;  /* 0x00000005000a7213 */ /* 0x080fe40000000000 */
[----:B------:R-:W-:Y:S02]  /*00d0*/  IABS R11, R5 ;  /* 0x00000005000b7213 */ /* 0x000fe40000000000 */
[----:B------:R-:W0:Y:S03]  /*00e0*/  I2F.RP R4, R10 ;  /* 0x0000000a00047306 */ /* 0x000e260000209400 */
[----:B------:R-:W-:-:S05]  /*00f0*/  IMAD.MOV R11, RZ, RZ, -R11 ;  /* 0x000000ffff0b7224 */ /* 0x000fca00078e0a0b */
[----:B0-----:R-:W0:Y:S02]  /*0100*/  MUFU.RCP R4, R4 ;  /* 0x0000000400047308 */ /* 0x001e240000001000 */
[----:B0-----:R-:W-:Y:S01]  /*0110*/  VIADD R6, R4, 0xffffffe ;  /* 0x0ffffffe04067836 */ /* 0x001fe20000000000 */
[----:B------:R-:W-:-:S05]  /*0120*/  IABS R4, R2 ;  /* 0x0000000200047213 */ /* 0x000fca0000000000 */
[----:B------:R0:W2:Y:S02]  /*0130*/  F2I.FTZ.U32.TRUNC.NTZ R7, R6 ;  /* 0x0000000600077305 */ /* 0x0000a4000021f000 */
[----:B0-----:R-:W-:Y:S01]  /*0140*/  IMAD.MOV.U32 R6, RZ, RZ, RZ ;  /* 0x000000ffff067224 */ /* 0x001fe200078e00ff */
[----:B--2---:R-:W-:-:S05]  /*0150*/  IADD3 R9, PT, PT, RZ, -R7, RZ ;  /* 0x80000007ff097210 */ /* 0x004fca0007ffe0ff */
[----:B------:R-:W-:-:S04]  /*0160*/  IMAD R9, R9, R10, RZ ;  /* 0x0000000a09097224 */ /* 0x000fc800078e02ff */
[----:B------:R-:W-:Y:S01]  /*0170*/  IMAD.HI.U32 R7, R7, R9, R6 ;  /* 0x0000000907077227 */ /* 0x000fe200078e0006 */
[----:B------:R-:W-:Y:S02]  /*0180*/  MOV R9, R8 ;  /* 0x0000000800097202 */ /* 0x000fe40000000f00 */
[----:B------:R-:W0:Y:S03]  /*0190*/  I2F.RP R8, R4 ;  /* 0x0000000400087306 */ /* 0x000e260000209400 */
[----:B------:R-:W-:-:S04]  /*01a0*/  IMAD.HI.U32 R6, R7, R9, RZ ;  /* 0x0000000907067227 */ /* 0x000fc800078e00ff */
[----:B------:R-:W-:Y:S01]  /*01b0*/  IMAD R7, R6, R11, R9 ;  /* 0x0000000b06077224 */ /* 0x000fe200078e0209 */
[----:B------:R-:W-:-:S04]  /*01c0*/  IADD3 R11, PT, PT, -R5, RZ, RZ ;  /* 0x000000ff050b7210 */ /* 0x000fc80007ffe1ff */
[----:B------:R-:W-:Y:S01]  /*01d0*/  ISETP.GT.U32.AND P2, PT, R10, R7, PT ;  /* 0x000000070a00720c */ /* 0x000fe20003f44070 */
[----:B0-----:R-:W0:-:S12]  /*01e0*/  MUFU.RCP R8, R8 ;  /* 0x0000000800087308 */ /* 0x001e180000001000 */
[-C--:B------:R-:W-:Y:S02]  /*01f0*/  @!P2 IADD3 R7, PT, PT, R7, -R10.reuse, RZ ;  /* 0x8000000a0707a210 */ /* 0x080fe40007ffe0ff */
[----:B------:R-:W-:Y:S02]  /*0200*/  @!P2 IADD3 R6, PT, PT, R6, 0x1, RZ ;  /* 0x000000010606a810 */ /* 0x000fe40007ffe0ff */
[----:B------:R-:W-:Y:S02]  /*0210*/  ISETP.GE.U32.AND P0, PT, R7, R10, PT ;  /* 0x0000000a0700720c */ /* 0x000fe40003f06070 */
[----:B------:R-:W-:Y:S01]  /*0220*/  LOP3.LUT R7, R0, R5, RZ, 0x3c, !PT ;  /* 0x0000000500077212 */ /* 0x000fe200078e3cff */
[----:B0-----:R-:W-:Y:S01]  /*0230*/  VIADD R9, R8, 0xffffffe ;  /* 0x0ffffffe08097836 */ /* 0x001fe20000000000 */
[----:B------:R-:W-:Y:S02]  /*0240*/  ISETP.NE.AND P2, PT, R5, RZ, PT ;  /* 0x000000ff0500720c */ /* 0x000fe40003f45270 */
[----:B------:R-:W-:-:S02]  /*0250*/  ISETP.GE.AND P1, PT, R7, RZ, PT ;  /* 0x000000ff0700720c */ /* 0x000fc40003f26270 */
[----:B------:R0:W2:Y:S05]  /*0260*/  F2I.FTZ.U32.TRUNC.NTZ R7, R9 ;  /* 0x0000000900077305 */ /* 0x0000aa000021f000 */
[----:B------:R-:W-:Y:S01]  /*0270*/  @P0 VIADD R6, R6, 0x1 ;  /* 0x0000000106060836 */ /* 0x000fe20000000000 */
[----:B0-----:R-:W0:Y:S04]  /*0280*/  LDC R9, c[0x0][0x390] ;  /* 0x0000e400ff097b82 */ /* 0x001e280000000800 */
[----:B------:R-:W-:-:S05]  /*0290*/  MOV R10, R6 ;  /* 0x00000006000a7202 */ /* 0x000fca0000000f00 */
[----:B------:R-:W-:Y:S01]  /*02a0*/  @!P1 IMAD.MOV R10, RZ, RZ, -R10 ;  /* 0x000000ffff0a9224 */ /* 0x000fe200078e0a0a */
[----:B------:R-:W-:Y:S01]  /*02b0*/  @!P2 LOP3.LUT R10, RZ, R5, RZ, 0x33, !PT ;  /* 0x00000005ff0aa212 */ /* 0x000fe200078e33ff */
[----:B--2---:R-:W-:-:S04]  /*02c0*/  IMAD.MOV R6, RZ, RZ, -R7 ;  /* 0x000000ffff067224 */ /* 0x004fc800078e0a07 */
[----:B------:R-:W-:Y:S01]  /*02d0*/  IMAD R11, R10, R11, R0 ;  /* 0x0000000b0a0b7224 */ /* 0x000fe200078e0200 */
[----:B------:R-:W-:Y:S01]  /*02e0*/  MOV R5, R6 ;  /* 0x0000000600057202 */ /* 0x000fe20000000f00 */
[----:B------:R-:W-:-:S03]  /*02f0*/  IMAD.MOV.U32 R6, RZ, RZ, RZ ;  /* 0x000000ffff067224 */ /* 0x000fc600078e00ff */
[----:B------:R-:W-:Y:S01]  /*0300*/  IABS R8, R11 ;  /* 0x0000000b00087213 */ /* 0x000fe20000000000 */
[----:B------:R-:W-:-:S04]  /*0310*/  IMAD R5, R5, R4, RZ ;  /* 0x0000000405057224 */ /* 0x000fc800078e02ff */
[----:B------:R-:W-:Y:S01]  /*0320*/  IMAD.HI.U32 R6, R7, R5, R6 ;  /* 0x0000000507067227 */ /* 0x000fe200078e0006 */
[----:B------:R-:W-:-:S03]  /*0330*/  MOV R5, R8 ;  /* 0x0000000800057202 */ /* 0x000fc60000000f00 */
[C---:B0-----:R-:W-:Y:S01]  /*0340*/  IMAD R8, R9.reuse, 0x2, R3 ;  /* 0x0000000209087824 */ /* 0x041fe200078e0203 */
[----:B------:R-:W-:Y:S01]  /*0350*/  LEA R3, R9, R2, 0x1 ;  /* 0x0000000209037211 */ /* 0x000fe200078e08ff */
[----:B------:R-:W-:-:S04]  /*0360*/  IMAD.HI.U32 R6, R6, R5, RZ ;  /* 0x0000000506067227 */ /* 0x000fc800078e00ff */
[----:B------:R-:W-:Y:S02]  /*0370*/  IMAD.MOV R7, RZ, RZ, -R6 ;  /* 0x000000ffff077224 */ /* 0x000fe400078e0a06 */
[----:B------:R-:W-:Y:S02]  /*0380*/  IMAD R8, R10, R8, R9 ;  /* 0x000000080a087224 */ /* 0x000fe400078e0209 */
[----:B------:R-:W-:-:S05]  /*0390*/  IMAD R5, R4, R7, R5 ;  /* 0x0000000704057224 */ /* 0x000fca00078e0205 */
[----:B------:R-:W-:-:S13]  /*03a0*/  ISETP.GT.U32.AND P2, PT, R4, R5, PT ;  /* 0x000000050400720c */ /* 0x000fda0003f44070 */
[-C--:B------:R-:W-:Y:S01]  /*03b0*/  @!P2 IADD3 R5, PT, PT, R5, -R4.reuse, RZ ;  /* 0x800000040505a210 */ /* 0x080fe20007ffe0ff */
[----:B------:R-:W-:Y:S01]  /*03c0*/  @!P2 VIADD R6, R6, 0x1 ;  /* 0x000000010606a836 */ /* 0x000fe20000000000 */
[----:B------:R-:W-:Y:S02]  /*03d0*/  ISETP.NE.AND P2, PT, R2, RZ, PT ;  /* 0x000000ff0200720c */ /* 0x000fe40003f45270 */
[----:B------:R-:W-:Y:S02]  /*03e0*/  ISETP.GE.U32.AND P0, PT, R5, R4, PT ;  /* 0x000000040500720c */ /* 0x000fe40003f06070 */
[----:B------:R-:W-:-:S04]  /*03f0*/  LOP3.LUT R4, R11, R2, RZ, 0x3c, !PT ;  /* 0x000000020b047212 */ /* 0x000fc800078e3cff */
[----:B------:R-:W-:Y:S02]  /*0400*/  ISETP.GE.AND P1, PT, R4, RZ, PT ;  /* 0x000000ff0400720c */ /* 0x000fe40003f26270 */
[----:B------:R-:W0:Y:S05]  /*0410*/  LDC.64 R4, c[0x0][0x380] ;  /* 0x0000e000ff047b82 */ /* 0x000e2a0000000a00 */
[----:B------:R-:W-:-:S06]  /*0420*/  @P0 IADD3 R6, PT, PT, R6, 0x1, RZ ;  /* 0x0000000106060810 */ /* 0x000fcc0007ffe0ff */
[----:B------:R-:W-:Y:S01]  /*0430*/  @!P1 IMAD.MOV R6, RZ, RZ, -R6 ;  /* 0x000000ffff069224 */ /* 0x000fe200078e0a06 */
[----:B------:R-:W-:-:S04]  /*0440*/  @!P2 LOP3.LUT R6, RZ, R2, RZ, 0x33, !PT ;  /* 0x00000002ff06a212 */ /* 0x000fc800078e33ff */
[----:B------:R-:W-:-:S05]  /*0450*/  IADD3 R7, PT, PT, -R6, RZ, RZ ;  /* 0x000000ff06077210 */ /* 0x000fca0007ffe1ff */
[----:B------:R-:W-:-:S04]  /*0460*/  IMAD R7, R2, R7, R11 ;  /* 0x0000000702077224 */ /* 0x000fc800078e020b */
[----:B------:R-:W-:-:S04]  /*0470*/  IMAD.IADD R7, R7, 0x1, R9 ;  /* 0x0000000107077824 */ /* 0x000fc800078e0209 */
[----:B------:R-:W-:-:S04]  /*0480*/  IMAD R7, R6, R3, R7 ;  /* 0x0000000306077224 */ /* 0x000fc800078e0207 */
[----:B------:R-:W-:Y:S02]  /*0490*/  IMAD R7, R3, R8, R7 ;  /* 0x0000000803077224 */ /* 0x000fe400078e0207 */
[----:B------:R-:W2:Y:S02]  /*04a0*/  LDC.64 R2, c[0x0][0x398] ;  /* 0x0000e600ff027b82 */ /* 0x000ea40000000a00 */
[----:B0-----:R-:W-:-:S06]  /*04b0*/  IMAD.WIDE R4, R7, 0x4, R4 ;  /* 0x0000000407047825 */ /* 0x001fcc00078e0204 */
[----:B-1----:R-:W3:Y:S01]  /*04c0*/  LDG.E R5, desc[UR4][R4.64] ;  /* 0x0000000404057981 */ /* 0x002ee2000c1e1900 */
[----:B--2---:R-:W-:-:S05]  /*04d0*/  IMAD.WIDE R2, R0, 0x4, R2 ;  /* 0x0000000400027825 */ /* 0x004fca00078e0202 */
[----:B---3--:R-:W-:Y:S01]  /*04e0*/  STG.E desc[UR4][R2.64], R5 ;  /* 0x0000000502007986 */ /* 0x008fe2000c101904 */
[----:B------:R-:W-:Y:S05]  /*04f0*/  EXIT ;  /* 0x000000000000794d */ /* 0x000fea0003800000 */
.L_x_37:
        /* <DEDUP_REMOVED lines=16> */
.L_x_66:


//--------------------- .text._Z10maxPoolingPfiiiS_i --------------------------
	.section	.text._Z10maxPoolingPfiiiS_i,"ax",@progbits
	.align	128
        .global         _Z10maxPoolingPfiiiS_i
        .type           _Z10maxPoolingPfiiiS_i,@function
        .size           _Z10maxPoolingPfiiiS_i,(.L_x_67 - _Z10maxPoolingPfiiiS_i)
        .other          _Z10maxPoolingPfiiiS_i,@"STO_CUDA_ENTRY STV_DEFAULT"
_Z10maxPoolingPfiiiS_i:
.text._Z10maxPoolingPfiiiS_i:
        /* <DEDUP_REMOVED lines=8> */
[----:B------:R-:W0:Y:S01]  /*0080*/  LDC.64 R2, c[0x0][0x388] ;  /* 0x0000e200ff027b82 */ /* 0x000e220000000a00 */
[----:B------:R-:W-:Y:S01]  /*0090*/  HFMA2 R6, -RZ, RZ, 0, 0 ;  /* 0x00000000ff067431 */ /* 0x000fe200000001ff */
[----:B------:R-:W-:Y:S01]  /*00a0*/  IABS R10, R5 ;  /* 0x00000005000a7213 */ /* 0x000fe20000000000 */
[----:B------:R-:W1:Y:S01]  /*00b0*/  LDCU.64 UR4, c[0x0][0x358] ;  /* 0x00006b00ff0477ac */ /* 0x000e620008000a00 */
[-C--:B0-----:R-:W-:Y:S01]  /*00c0*/  IMAD R4, R3, R2.reuse, RZ ;  /* 0x0000000203047224 */ /* 0x081fe200078e02ff */
[----:B------:R-:W-:-:S04]  /*00d0*/  IABS R13, R2 ;  /* 0x00000002000d7213 */ /* 0x000fc80000000000 */
[-C--:B------:R-:W-:Y:S02]  /*00e0*/  IABS R12, R4.reuse ;  /* 0x00000004000c7213 */ /* 0x080fe40000000000 */
[----:B------:R-:W-:Y:S02]  /*00f0*/  IABS R11, R4 ;  /* 0x00000004000b7213 */ /* 0x000fe40000000000 */
[----:B------:R-:W0:Y:S08]  /*0100*/  I2F.RP R0, R12 ;  /* 0x0000000c00007306 */ /* 0x000e300000209400 */
[----:B0-----:R-:W0:Y:S02]  /*0110*/  MUFU.RCP R0, R0 ;  /* 0x0000000000007308 */ /* 0x001e240000001000 */
[----:B0-----:R-:W-:-:S06]  /*0120*/  VIADD R7, R0, 0xffffffe ;  /* 0x0ffffffe00077836 */ /* 0x001fcc0000000000 */
[----:B------:R-:W0:Y:S02]  /*0130*/  F2I.FTZ.U32.TRUNC.NTZ R7, R7 ;  /* 0x0000000700077305 */ /* 0x000e24000021f000 */
[----:B0-----:R-:W-:-:S04]  /*0140*/  IMAD.MOV R9, RZ, RZ, -R7 ;  /* 0x000000ffff097224 */ /* 0x001fc800078e0a07 */
[----:B------:R-:W-:-:S04]  /*0150*/  IMAD R9, R9, R12, RZ ;  /* 0x0000000c09097224 */ /* 0x000fc800078e02ff */
[----:B------:R-:W-:Y:S01]  /*0160*/  IMAD.HI.U32 R8, R7, R9, R6 ;  /* 0x0000000907087227 */ /* 0x000fe200078e0006 */
[----:B------:R-:W-:-:S03]  /*0170*/  MOV R6, R13 ;  /* 0x0000000d00067202 */ /* 0x000fc60000000f00 */
[----:B------:R-:W-:Y:S02]  /*0180*/  IMAD.MOV.U32 R9, RZ, RZ, R10 ;  /* 0x000000ffff097224 */ /* 0x000fe400078e000a */
[----:B------:R-:W0:Y:S01]  /*0190*/  I2F.RP R10, R6 ;  /* 0x00000006000a7306 */ /* 0x000e220000209400 */
[----:B------:R-:W-:Y:S02]  /*01a0*/  IMAD.MOV R7, RZ, RZ, -R11 ;  /* 0x000000ffff077224 */ /* 0x000fe400078e0a0b */
[----:B------:R-:W-:-:S04]  /*01b0*/  IMAD.HI.U32 R0, R8, R9, RZ ;  /* 0x0000000908007227 */ /* 0x000fc800078e00ff */
[----:B------:R-:W-:-:S05]  /*01c0*/  IMAD R7, R0, R7, R9 ;  /* 0x0000000700077224 */ /* 0x000fca00078e0209 */
        /* <DEDUP_REMOVED lines=8> */
[----:B------:R-:W-:Y:S01]  /*0250*/  ISETP.GE.AND P1, PT, R7, RZ, PT ;  /* 0x000000ff0700720c */ /* 0x000fe20003f26270 */
[----:B------:R0:W2:Y:S01]  /*0260*/  F2I.FTZ.U32.TRUNC.NTZ R9, R8 ;  /* 0x0000000800097305 */ /* 0x0000a2000021f000 */
[----:B------:R-:W-:-:S05]  /*0270*/  IMAD.MOV R7, RZ, RZ, -R4 ;  /* 0x000000ffff077224 */ /* 0x000fca00078e0a04 */
[----:B------:R-:W-:Y:S02]  /*0280*/  @P0 VIADD R0, R0, 0x1 ;  /* 0x0000000100000836 */ /* 0x000fe40000000000 */
[----:B0-----:R-:W-:-:S04]  /*0290*/  IMAD.MOV.U32 R8, RZ, RZ, RZ ;  /* 0x000000ffff087224 */ /* 0x001fc800078e00ff */
[----:B------:R-:W-:Y:S02]  /*02a0*/  @!P1 IADD3 R0, PT, PT, -R0, RZ, RZ ;  /* 0x000000ff00009210 */ /* 0x000fe40007ffe1ff */
[----:B------:R-:W-:Y:S02]  /*02b0*/  @!P2 LOP3.LUT R0, RZ, R4, RZ, 0x33, !PT ;  /* 0x00000004ff00a212 */ /* 0x000fe400078e33ff */
[----:B--2---:R-:W-:-:S03]  /*02c0*/  IADD3 R11, PT, PT, RZ, -R9, RZ ;  /* 0x80000009ff0b7210 */ /* 0x004fc60007ffe0ff */
[----:B------:R-:W-:Y:S02]  /*02d0*/  IMAD R7, R0, R7, R5 ;  /* 0x0000000700077224 */ /* 0x000fe400078e0205 */
[----:B------:R-:W-:-:S03]  /*02e0*/  IMAD R5, R11, R6, RZ ;  /* 0x000000060b057224 */ /* 0x000fc600078e02ff */
[----:B------:R-:W-:Y:S01]  /*02f0*/  IABS R4, R7 ;  /* 0x0000000700047213 */ /* 0x000fe20000000000 */
[----:B------:R-:W-:Y:S02]  /*0300*/  IMAD.HI.U32 R8, R9, R5, R8 ;  /* 0x0000000509087227 */ /* 0x000fe400078e0008 */
[----:B------:R-:W0:Y:S01]  /*0310*/  LDC R9, c[0x0][0x390] ;  /* 0x0000e400ff097b82 */ /* 0x000e220000000800 */
[----:B------:R-:W-:-:S05]  /*0320*/  MOV R5, R4 ;  /* 0x0000000400057202 */ /* 0x000fca0000000f00 */
[----:B------:R-:W-:-:S04]  /*0330*/  IMAD.HI.U32 R8, R8, R5, RZ ;  /* 0x0000000508087227 */ /* 0x000fc800078e00ff */
[----:B------:R-:W-:-:S04]  /*0340*/  IMAD.MOV R4, RZ, RZ, -R8 ;  /* 0x000000ffff047224 */ /* 0x000fc800078e0a08 */
[----:B------:R-:W-:Y:S01]  /*0350*/  IMAD R5, R6, R4, R5 ;  /* 0x0000000406057224 */ /* 0x000fe200078e0205 */
[----:B------:R-:W-:-:S04]  /*0360*/  LOP3.LUT R4, R7, R2, RZ, 0x3c, !PT ;  /* 0x0000000207047212 */ /* 0x000fc800078e3cff */
[----:B------:R-:W-:Y:S02]  /*0370*/  ISETP.GT.U32.AND P2, PT, R6, R5, PT ;  /* 0x000000050600720c */ /* 0x000fe40003f44070 */
[----:B------:R-:W-:Y:S02]  /*0380*/  ISETP.GE.AND P1, PT, R4, RZ, PT ;  /* 0x000000ff0400720c */ /* 0x000fe40003f26270 */
[----:B0-----:R-:W-:Y:S02]  /*0390*/  LEA R10, R9, R3, 0x1 ;  /* 0x00000003090a7211 */ /* 0x001fe400078e08ff */
[----:B------:R-:W-:Y:S02]  /*03a0*/  IADD3 R13, PT, PT, R2, R9, RZ ;  /* 0x00000009020d7210 */ /* 0x000fe40007ffe0ff */
[----:B------:R-:W-:-:S05]  /*03b0*/  IADD3 R3, PT, PT, R10, R3, RZ ;  /* 0x000000030a037210 */ /* 0x000fca0007ffe0ff */
[-C--:B------:R-:W-:Y:S01]  /*03c0*/  @!P2 IADD3 R5, PT, PT, R5, -R6.reuse, RZ ;  /* 0x800000060505a210 */ /* 0x080fe20007ffe0ff */
[----:B------:R-:W-:Y:S01]  /*03d0*/  @!P2 VIADD R8, R8, 0x1 ;  /* 0x000000010808a836 */ /* 0x000fe20000000000 */
[----:B------:R-:W-:Y:S02]  /*03e0*/  ISETP.NE.AND P2, PT, R2, RZ, PT ;  /* 0x000000ff0200720c */ /* 0x000fe40003f45270 */
[----:B------:R-:W-:Y:S02]  /*03f0*/  ISETP.GE.U32.AND P0, PT, R5, R6, PT ;  /* 0x000000060500720c */ /* 0x000fe40003f06070 */
[----:B------:R-:W0:Y:S11]  /*0400*/  LDC.64 R4, c[0x0][0x380] ;  /* 0x0000e000ff047b82 */ /* 0x000e360000000a00 */
[----:B------:R-:W-:-:S05]  /*0410*/  @P0 IADD3 R8, PT, PT, R8, 0x1, RZ ;  /* 0x0000000108080810 */ /* 0x000fca0007ffe0ff */
[----:B------:R-:W-:-:S05]  /*0420*/  IMAD.MOV.U32 R6, RZ, RZ, R8 ;  /* 0x000000ffff067224 */ /* 0x000fca00078e0008 */
[----:B------:R-:W-:Y:S02]  /*0430*/  @!P1 IADD3 R6, PT, PT, -R6, RZ, RZ ;  /* 0x000000ff06069210 */ /* 0x000fe40007ffe1ff */
[----:B------:R-:W-:-:S05]  /*0440*/  @!P2 LOP3.LUT R6, RZ, R2, RZ, 0x33, !PT ;  /* 0x00000002ff06a212 */ /* 0x000fca00078e33ff */
[----:B------:R-:W-:-:S04]  /*0450*/  IMAD.MOV R11, RZ, RZ, -R6 ;  /* 0x000000ffff0b7224 */ /* 0x000fc800078e0a06 */
[----:B------:R-:W-:Y:S02]  /*0460*/  IMAD R11, R2, R11, R7 ;  /* 0x0000000b020b7224 */ /* 0x000fe400078e0207 */
[--C-:B------:R-:W-:Y:S02]  /*0470*/  IMAD R7, R9, 0x2, R2.reuse ;  /* 0x0000000209077824 */ /* 0x100fe400078e0202 */
[----:B------:R-:W-:Y:S02]  /*0480*/  IMAD.IADD R8, R11, 0x1, R9 ;  /* 0x000000010b087824 */ /* 0x000fe400078e0209 */
[----:B------:R-:W-:-:S03]  /*0490*/  IMAD.IADD R2, R7, 0x1, R2 ;  /* 0x0000000107027824 */ /* 0x000fc600078e0202 */
[----:B------:R-:W-:Y:S01]  /*04a0*/  IADD3 R12, PT, PT, R11, R8, RZ ;  /* 0x000000080b0c7210 */ /* 0x000fe20007ffe0ff */
[----:B------:R-:W-:Y:S02]  /*04b0*/  IMAD R11, R0, R3, R9 ;  /* 0x00000003000b7224 */ /* 0x000fe400078e0209 */
[----:B------:R-:W-:Y:S02]  /*04c0*/  IMAD.SHL.U32 R3, R13, 0x4, RZ ;  /* 0x000000040d037824 */ /* 0x000fe400078e00ff */
[----:B------:R-:W-:-:S04]  /*04d0*/  IMAD R11, R2, R11, R12 ;  /* 0x0000000b020b7224 */ /* 0x000fc800078e020c */
[----:B------:R-:W-:-:S04]  /*04e0*/  IMAD R3, R6, R3, R11 ;  /* 0x0000000306037224 */ /* 0x000fc800078e020b */
[----:B0-----:R-:W-:Y:S01]  /*04f0*/  IMAD.WIDE R12, R3, 0x4, R4 ;  /* 0x00000004030c7825 */ /* 0x001fe200078e0204 */
[----:B------:R-:W-:-:S04]  /*0500*/  IADD3 R3, PT, PT, R2, R3, RZ ;  /* 0x0000000302037210 */ /* 0x000fc80007ffe0ff */
[----:B-1----:R-:W2:Y:S01]  /*0510*/  LDG.E R11, desc[UR4][R12.64] ;  /* 0x000000040c0b7981 */ /* 0x002ea2000c1e1900 */
[----:B------:R-:W-:Y:S02]  /*0520*/  IMAD.WIDE R4, R3, 0x4, R4 ;  /* 0x0000000403047825 */ /* 0x000fe400078e0204 */
[----:B------:R-:W0:Y:S01]  /*0530*/  LDC.64 R2, c[0x0][0x398] ;  /* 0x0000e600ff027b82 */ /* 0x000e220000000a00 */
[----:B------:R-:W2:Y:S04]  /*0540*/  LDG.E R14, desc[UR4][R12.64+0x4] ;  /* 0x000004040c0e7981 */ /* 0x000ea8000c1e1900 */
[----:B------:R-:W3:Y:S04]  /*0550*/  LDG.E R16, desc[UR4][R4.64] ;  /* 0x0000000404107981 */ /* 0x000ee8000c1e1900 */
[----:B------:R-:W4:Y:S01]  /*0560*/  LDG.E R18, desc[UR4][R4.64+0x4] ;  /* 0x0000040404127981 */ /* 0x000f22000c1e1900 */
[----:B------:R-:W-:-:S02]  /*0570*/  IMAD R0, R0, R10, R9 ;  /* 0x0000000a00007224 */ /* 0x000fc400078e0209 */
[----:B------:R-:W-:-:S04]  /*0580*/  IMAD R6, R6, R7, R8 ;  /* 0x0000000706067224 */ /* 0x000fc800078e0208 */
[----:B------:R-:W-:-:S04]  /*0590*/  IMAD R7, R7, R0, R6 ;  /* 0x0000000007077224 */ /* 0x000fc800078e0206 */
[----:B0-----:R-:W-:Y:S01]  /*05a0*/  IMAD.WIDE R2, R7, 0x4, R2 ;  /* 0x0000000407027825 */ /* 0x001fe200078e0202 */
[----:B--2---:R-:W-:-:S04]  /*05b0*/  FSETP.GT.AND P0, PT, R14, R11, PT ;  /* 0x0000000b0e00720b */ /* 0x004fc80003f04000 */
[----:B------:R-:W-:-:S04]  /*05c0*/  FSEL R11, R14, R11, P0 ;  /* 0x0000000b0e0b7208 */ /* 0x000fc80000000000 */
[----:B---3--:R-:W-:-:S04]  /*05d0*/  FSETP.GT.AND P0, PT, R16, R11, PT ;  /* 0x0000000b1000720b */ /* 0x008fc80003f04000 */
[----:B------:R-:W-:-:S04]  /*05e0*/  FSEL R11, R16, R11, P0 ;  /* 0x0000000b100b7208 */ /* 0x000fc80000000000 */
[----:B----4-:R-:W-:-:S04]  /*05f0*/  FSETP.GT.AND P0, PT, R18, R11, PT ;  /* 0x0000000b1200720b */ /* 0x010fc80003f04000 */
[----:B------:R-:W-:-:S05]  /*0600*/  FSEL R11, R18, R11, P0 ;  /* 0x0000000b120b7208 */ /* 0x000fca0000000000 */
[----:B------:R-:W-:Y:S01]  /*0610*/  STG.E desc[UR4][R2.64], R11 ;  /* 0x0000000b02007986 */ /* 0x000fe2000c101904 */
[----:B------:R-:W-:Y:S05]  /*0620*/  EXIT ;  /* 0x000000000000794d */ /* 0x000fea0003800000 */
.L_x_38:
        /* <DEDUP_REMOVED lines=13> */
.L_x_67:


//--------------------- .text._Z14convolution_02PfiiiS_iiiiS_ --------------------------
	.section	.text._Z14convolution_02PfiiiS_iiiiS_,"ax",@progbits
	.align	128
        .global         _Z14convolution_02PfiiiS_iiiiS_
        .type           _Z14convolution_02PfiiiS_iiiiS_,@function
        .size           _Z14convolution_02PfiiiS_iiiiS_,(.L_x_68 - _Z14convolution_02PfiiiS_iiiiS_)
        .other          _Z14convolution_02PfiiiS_iiiiS_,@"STO_CUDA_ENTRY STV_DEFAULT"
_Z14convolution_02PfiiiS_iiiiS_:
.text._Z14convolution_02PfiiiS_iiiiS_:
        /* <DEDUP_REMOVED lines=8> */
[----:B------:R-:W0:Y:S01]  /*0080*/  LDC R5, c[0x0][0x38c] ;  /* 0x0000e300ff057b82 */ /* 0x000e220000000800 */
[----:B------:R-:W0:Y:S01]  /*0090*/  LDCU UR4, c[0x0][0x390] ;  /* 0x00007200ff0477ac */ /* 0x000e220008000800 */
[----:B------:R-:W-:Y:S01]  /*00a0*/  IABS R10, R3 ;  /* 0x00000003000a7213 */ /* 0x000fe20000000000 */
[----:B------:R-:W-:Y:S01]  /*00b0*/  HFMA2 R21, -RZ, RZ, 0, 0 ;  /* 0x00000000ff157431 */ /* 0x000fe200000001ff */
[----:B------:R-:W1:Y:S01]  /*00c0*/  LDCU.64 UR12, c[0x0][0x358] ;  /* 0x00006b00ff0c77ac */ /* 0x000e620008000a00 */
[----:B0-----:R-:W-:-:S05]  /*00d0*/  IMAD R2, R5, UR4, RZ ;  /* 0x0000000405027c24 */ /* 0x001fca000f8e02ff */
[-C--:B------:R-:W-:Y:S02]  /*00e0*/  IABS R9, R2.reuse ;  /* 0x0000000200097213 */ /* 0x080fe40000000000 */
[----:B------:R-:W-:Y:S02]  /*00f0*/  IABS R8, R2 ;  /* 0x0000000200087213 */ /* 0x000fe40000000000 */
[----:B------:R-:W0:Y:S08]  /*0100*/  I2F.RP R0, R9 ;  /* 0x0000000900007306 */ /* 0x000e300000209400 */
[----:B0-----:R-:W0:Y:S02]  /*0110*/  MUFU.RCP R0, R0 ;  /* 0x0000000000007308 */ /* 0x001e240000001000 */
[----:B0-----:R-:W-:-:S06]  /*0120*/  IADD3 R6, PT, PT, R0, 0xffffffe, RZ ;  /* 0x0ffffffe00067810 */ /* 0x001fcc0007ffe0ff */
[----:B------:R0:W2:Y:S02]  /*0130*/  F2I.FTZ.U32.TRUNC.NTZ R7, R6 ;  /* 0x0000000600077305 */ /* 0x0000a4000021f000 */
[----:B0-----:R-:W-:Y:S02]  /*0140*/  HFMA2 R6, -RZ, RZ, 0, 0 ;  /* 0x00000000ff067431 */ /* 0x001fe400000001ff */
[----:B--2---:R-:W-:-:S04]  /*0150*/  IMAD.MOV R4, RZ, RZ, -R7 ;  /* 0x000000ffff047224 */ /* 0x004fc800078e0a07 */
[----:B------:R-:W-:Y:S01]  /*0160*/  IMAD R11, R4, R9, RZ ;  /* 0x00000009040b7224 */ /* 0x000fe200078e02ff */
[----:B------:R-:W-:-:S03]  /*0170*/  IABS R4, R5 ;  /* 0x0000000500047213 */ /* 0x000fc60000000000 */
[----:B------:R-:W-:-:S04]  /*0180*/  IMAD.HI.U32 R7, R7, R11, R6 ;  /* 0x0000000b07077227 */ /* 0x000fc800078e0006 */
[----:B------:R-:W-:Y:S02]  /*0190*/  IMAD.MOV R11, RZ, RZ, -R8 ;  /* 0x000000ffff0b7224 */ /* 0x000fe400078e0a08 */
[----:B------:R-:W0:Y:S01]  /*01a0*/  I2F.RP R8, R4 ;  /* 0x0000000400087306 */ /* 0x000e220000209400 */
[----:B------:R-:W-:-:S04]  /*01b0*/  IMAD.HI.U32 R0, R7, R10, RZ ;  /* 0x0000000a07007227 */ /* 0x000fc800078e00ff */
[----:B------:R-:W-:-:S05]  /*01c0*/  IMAD R6, R0, R11, R10 ;  /* 0x0000000b00067224 */ /* 0x000fca00078e020a */
[----:B------:R-:W-:Y:S01]  /*01d0*/  ISETP.GT.U32.AND P2, PT, R9, R6, PT ;  /* 0x000000060900720c */ /* 0x000fe20003f44070 */
[----:B0-----:R-:W0:-:S12]  /*01e0*/  MUFU.RCP R8, R8 ;  /* 0x0000000800087308 */ /* 0x001e180000001000 */
[-C--:B------:R-:W-:Y:S02]  /*01f0*/  @!P2 IADD3 R6, PT, PT, R6, -R9.reuse, RZ ;  /* 0x800000090606a210 */ /* 0x080fe40007ffe0ff */
[----:B------:R-:W-:Y:S02]  /*0200*/  @!P2 IADD3 R0, PT, PT, R0, 0x1, RZ ;  /* 0x000000010000a810 */ /* 0x000fe40007ffe0ff */
[----:B------:R-:W-:Y:S02]  /*0210*/  ISETP.GE.U32.AND P0, PT, R6, R9, PT ;  /* 0x000000090600720c */ /* 0x000fe40003f06070 */
[----:B------:R-:W-:Y:S02]  /*0220*/  LOP3.LUT R6, R3, R2, RZ, 0x3c, !PT ;  /* 0x0000000203067212 */ /* 0x000fe400078e3cff */
[----:B------:R-:W-:Y:S01]  /*0230*/  ISETP.NE.AND P2, PT, R2, RZ, PT ;  /* 0x000000ff0200720c */ /* 0x000fe20003f45270 */
[----:B0-----:R-:W-:Y:S01]  /*0240*/  VIADD R7, R8, 0xffffffe ;  /* 0x0ffffffe08077836 */ /* 0x001fe20000000000 */
[----:B------:R-:W-:Y:S01]  /*0250*/  ISETP.GE.AND P1, PT, R6, RZ, PT ;  /* 0x000000ff0600720c */ /* 0x000fe20003f26270 */
[----:B------:R-:W-:-:S04]  /*0260*/  IMAD.MOV R6, RZ, RZ, -R2 ;  /* 0x000000ffff067224 */ /* 0x000fc800078e0a02 */
[----:B------:R-:W0:Y:S02]  /*0270*/  F2I.FTZ.U32.TRUNC.NTZ R7, R7 ;  /* 0x0000000700077305 */ /* 0x000e24000021f000 */
[----:B------:R-:W-:-:S06]  /*0280*/  @P0 VIADD R0, R0, 0x1 ;  /* 0x0000000100000836 */ /* 0x000fcc0000000000 */
[----:B------:R-:W-:Y:S02]  /*0290*/  @!P1 IADD3 R0, PT, PT, -R0, RZ, RZ ;  /* 0x000000ff00009210 */ /* 0x000fe40007ffe1ff */
[----:B------:R-:W-:Y:S02]  /*02a0*/  @!P2 LOP3.LUT R0, RZ, R2, RZ, 0x33, !PT ;  /* 0x00000002ff00a212 */ /* 0x000fe400078e33ff */
[----:B0-----:R-:W-:-:S03]  /*02b0*/  IADD3 R9, PT, PT, RZ, -R7, RZ ;  /* 0x80000007ff097210 */ /* 0x001fc60007ffe0ff */
[----:B------:R-:W-:Y:S02]  /*02c0*/  IMAD R10, R0, R6, R3 ;  /* 0x00000006000a7224 */ /* 0x000fe400078e0203 */
[----:B------:R-:W-:Y:S02]  /*02d0*/  IMAD.MOV.U32 R6, RZ, RZ, RZ ;  /* 0x000000ffff067224 */ /* 0x000fe400078e00ff */
[----:B------:R-:W-:Y:S01]  /*02e0*/  IMAD R3, R9, R4, RZ ;  /* 0x0000000409037224 */ /* 0x000fe200078e02ff */
[----:B------:R-:W-:Y:S01]  /*02f0*/  IABS R2, R10 ;  /* 0x0000000a00027213 */ /* 0x000fe20000000000 */
[----:B------:R-:W0:Y:S02]  /*0300*/  LDC.64 R8, c[0x0][0x3a8] ;  /* 0x0000ea00ff087b82 */ /* 0x000e240000000a00 */
[----:B------:R-:W-:Y:S01]  /*0310*/  IMAD.HI.U32 R6, R7, R3, R6 ;  /* 0x0000000307067227 */ /* 0x000fe200078e0006 */
[----:B------:R-:W-:-:S05]  /*0320*/  MOV R3, R2 ;  /* 0x0000000200037202 */ /* 0x000fca0000000f00 */
[----:B------:R-:W-:-:S04]  /*0330*/  IMAD.HI.U32 R6, R6, R3, RZ ;  /* 0x0000000306067227 */ /* 0x000fc800078e00ff */
[----:B------:R-:W-:-:S04]  /*0340*/  IMAD.MOV R2, RZ, RZ, -R6 ;  /* 0x000000ffff027224 */ /* 0x000fc800078e0a06 */
[----:B------:R-:W-:Y:S01]  /*0350*/  IMAD R3, R4, R2, R3 ;  /* 0x0000000204037224 */ /* 0x000fe200078e0203 */
[----:B------:R-:W-:-:S04]  /*0360*/  LOP3.LUT R2, R10, R5, RZ, 0x3c, !PT ;  /* 0x000000050a027212 */ /* 0x000fc800078e3cff */
[----:B------:R-:W-:Y:S02]  /*0370*/  ISETP.GT.U32.AND P2, PT, R4, R3, PT ;  /* 0x000000030400720c */ /* 0x000fe40003f44070 */
[----:B------:R-:W-:-:S11]  /*0380*/  ISETP.GE.AND P1, PT, R2, RZ, PT ;  /* 0x000000ff0200720c */ /* 0x000fd60003f26270 */
[-C--:B------:R-:W-:Y:S01]  /*0390*/  @!P2 IADD3 R3, PT, PT, R3, -R4.reuse, RZ ;  /* 0x800000040303a210 */ /* 0x080fe20007ffe0ff */
[----:B------:R-:W-:Y:S01]  /*03a0*/  @!P2 VIADD R6, R6, 0x1 ;  /* 0x000000010606a836 */ /* 0x000fe20000000000 */
[----:B------:R-:W-:Y:S02]  /*03b0*/  ISETP.NE.AND P2, PT, R5, RZ, PT ;  /* 0x000000ff0500720c */ /* 0x000fe40003f45270 */
[----:B------:R-:W-:Y:S02]  /*03c0*/  ISETP.GE.U32.AND P0, PT, R3, R4, PT ;  /* 0x000000040300720c */ /* 0x000fe40003f06070 */
[----:B------:R-:W2:Y:S01]  /*03d0*/  LDC R4, c[0x0][0x3a4] ;  /* 0x0000e900ff047b82 */ /* 0x000ea20000000800 */
[----:B0-----:R-:W-:-:S10]  /*03e0*/  LEA R3, R8, R5, 0x1 ;  /* 0x0000000508037211 */ /* 0x001fd400078e08ff */
[----:B------:R-:W-:Y:S02]  /*03f0*/  @P0 IADD3 R6, PT, PT, R6, 0x1, RZ ;  /* 0x0000000106060810 */ /* 0x000fe40007ffe0ff */
[----:B------:R-:W-:-:S03]  /*0400*/  ISETP.GE.AND P0, PT, R8, R9, PT ;  /* 0x000000090800720c */ /* 0x000fc60003f06270 */
[----:B------:R-:W-:-:S05]  /*0410*/  IMAD.MOV.U32 R7, RZ, RZ, R6 ;  /* 0x000000ffff077224 */ /* 0x000fca00078e0006 */
[----:B------:R-:W-:Y:S02]  /*0420*/  @!P1 IADD3 R7, PT, PT, -R7, RZ, RZ ;  /* 0x000000ff07079210 */ /* 0x000fe40007ffe1ff */
[----:B------:R-:W-:Y:S02]  /*0430*/  @!P2 LOP3.LUT R7, RZ, R5, RZ, 0x33, !PT ;  /* 0x00000005ff07a212 */ /* 0x000fe400078e33ff */
[----:B--2---:R-:W-:-:S03]  /*0440*/  ISETP.LT.OR P0, PT, R4, 0x1, !P0 ;  /* 0x000000010400780c */ /* 0x004fc60004701670 */
[----:B------:R-:W-:-:S04]  /*0450*/  IMAD.MOV R2, RZ, RZ, -R7 ;  /* 0x000000ffff027224 */ /* 0x000fc800078e0a07 */
[----:B------:R-:W-:Y:S02]  /*0460*/  IMAD R5, R5, R2, R10 ;  /* 0x0000000205057224 */ /* 0x000fe400078e020a */
[----:B------:R-:W-:-:S04]  /*0470*/  IMAD R2, R3, R8, R8 ;  /* 0x0000000803027224 */ /* 0x000fc800078e0208 */
[----:B------:R-:W-:Y:S01]  /*0480*/  IMAD.IADD R4, R5, 0x1, R2 ;  /* 0x0000000105047824 */ /* 0x000fe200078e0202 */
[----:B------:R-:W-:-:S03]  /*0490*/  LEA R2, R8, UR4, 0x1 ;  /* 0x0000000408027c11 */ /* 0x000fc6000f8e08ff */
[----:B------:R-:W-:Y:S01]  /*04a0*/  IMAD R4, R7, R3, R4 ;  /* 0x0000000307047224 */ /* 0x000fe200078e0204 */
[----:B-1----:R-:W-:Y:S06]  /*04b0*/  @P0 BRA `(.L_x_39) ;  /* 0x0000000800180947 */ /* 0x002fec0003800000 */
[----:B------:R-:W0:Y:S01]  /*04c0*/  LDCU.64 UR8, c[0x0][0x380] ;  /* 0x00007000ff0877ac */ /* 0x000e220008000a00 */
[C-C-:B------:R-:W-:Y:S01]  /*04d0*/  IADD3 R6, PT, PT, R8.reuse, R5, R9.reuse ;  /* 0x0000000508067210 */ /* 0x140fe20007ffe009 */
[----:B------:R-:W-:Y:S01]  /*04e0*/  IMAD.IADD R5, R8, 0x1, -R9 ;  /* 0x0000000108057824 */ /* 0x000fe200078e0a09 */
[----:B------:R-:W-:Y:S01]  /*04f0*/  IADD3 R7, PT, PT, R7, R8, RZ ;  /* 0x0000000807077210 */ /* 0x000fe20007ffe0ff */
[----:B------:R-:W1:Y:S01]  /*0500*/  LDCU.64 UR6, c[0x0][0x398] ;  /* 0x00007300ff0677ac */ /* 0x000e620008000a00 */
[----:B------:R-:W-:Y:S01]  /*0510*/  MOV R21, RZ ;  /* 0x000000ff00157202 */ /* 0x000fe20000000f00 */
[----:B------:R-:W-:Y:S01]  /*0520*/  UMOV UR4, URZ ;  /* 0x000000ff00047c82 */ /* 0x000fe20008000000 */
[----:B0-----:R-:W-:Y:S02]  /*0530*/  UIADD3 UR8, UP0, UPT, UR8, 0x10, URZ ;  /* 0x0000001008087890 */ /* 0x001fe4000ff1e0ff */
[----:B-1----:R-:W-:Y:S02]  /*0540*/  UIADD3 UR6, UP1, UPT, UR6, 0x10, URZ ;  /* 0x0000001006067890 */ /* 0x002fe4000ff3e0ff */
[----:B------:R-:W-:-:S02]  /*0550*/  UIADD3.X UR9, UPT, UPT, URZ, UR9, URZ, UP0, !UPT ;  /* 0x00000009ff097290 */ /* 0x000fc400087fe4ff */
[----:B------:R-:W-:-:S12]  /*0560*/  UIADD3.X UR7, UPT, UPT, URZ, UR7, URZ, UP1, !UPT ;  /* 0x00000007ff077290 */ /* 0x000fd80008ffe4ff */
.L_x_45:
[----:B------:R-:W-:Y:S01]  /*0570*/  IMAD R8, R2, UR4, RZ ;  /* 0x0000000402087c24 */ /* 0x000fe2000f8e02ff */
[----:B------:R-:W0:Y:S01]  /*0580*/  LDCU UR10, c[0x0][0x3ac] ;  /* 0x00007580ff0a77ac */ /* 0x000e220008000800 */
[----:B------:R-:W-:-:S05]  /*0590*/  UMOV UR5, URZ ;  /* 0x000000ff00057c82 */ /* 0x000fca0008000000 */
.L_x_44:
[----:B------:R-:W1:Y:S01]  /*05a0*/  LDC.64 R10, c[0x0][0x3a0] ;  /* 0x0000e800ff0a7b82 */ /* 0x000e620000000a00 */
[C---:B------:R-:W-:Y:S01]  /*05b0*/  ISETP.GE.U32.AND P1, PT, R5.reuse, 0x7, PT ;  /* 0x000000070500780c */ /* 0x040fe20003f26070 */
[----:B------:R-:W-:Y:S02]  /*05c0*/  VIADD R16, R5, 0x1 ;  /* 0x0000000105107836 */ /* 0x000fe40000000000 */
[----:B------:R-:W-:-:S04]  /*05d0*/  HFMA2 R20, -RZ, RZ, 0, 0 ;  /* 0x00000000ff147431 */ /* 0x000fc800000001ff */
[----:B------:R-:W2:Y:S01]  /*05e0*/  LDC R12, c[0x0][0x3ac] ;  /* 0x0000eb00ff0c7b82 */ /* 0x000ea20000000800 */
[----:B-1----:R-:W-:-:S04]  /*05f0*/  IMAD R11, R0, R11, UR4 ;  /* 0x00000004000b7e24 */ /* 0x002fc8000f8e020b */
[-C--:B------:R-:W-:Y:S01]  /*0600*/  IMAD R9, R11, R10.reuse, UR5 ;  /* 0x000000050b097e24 */ /* 0x080fe2000f8e020a */
[----:B------:R-:W-:Y:S01]  /*0610*/  UIADD3 UR5, UPT, UPT, UR5, 0x1, URZ ;  /* 0x0000000105057890 */ /* 0x000fe2000fffe0ff */
[----:B0-----:R-:W-:Y:S02]  /*0620*/  IADD3 R11, PT, PT, R8, UR10, RZ ;  /* 0x0000000a080b7c10 */ /* 0x001fe4000fffe0ff */
[----:B------:R-:W-:Y:S02]  /*0630*/  IMAD R9, R9, R10, RZ ;  /* 0x0000000a09097224 */ /* 0x000fe400078e02ff */
[----:B--2---:R-:W-:Y:S01]  /*0640*/  IMAD.MOV.U32 R10, RZ, RZ, R12 ;  /* 0x000000ffff0a7224 */ /* 0x004fe200078e000c */
[----:B------:R-:W-:Y:S01]  /*0650*/  ISETP.NE.AND P0, PT, R16, UR5, PT ;  /* 0x0000000510007c0c */ /* 0x000fe2000bf05270 */
[----:B------:R-:W-:Y:S01]  /*0660*/  IMAD R11, R3, R11, R4 ;  /* 0x0000000b030b7224 */ /* 0x000fe200078e0204 */
[----:B------:R-:W-:Y:S11]  /*0670*/  @!P1 BRA `(.L_x_40) ;  /* 0x0000000000b49947 */ /* 0x000ff60003800000 */
[----:B------:R-:W-:Y:S01]  /*0680*/  IADD3 R17, PT, PT, R7, R8, RZ ;  /* 0x0000000807117210 */ /* 0x000fe20007ffe0ff */
[----:B------:R-:W-:Y:S01]  /*0690*/  IMAD.MOV.U32 R10, RZ, RZ, R12 ;  /* 0x000000ffff0a7224 */ /* 0x000fe200078e000c */
[----:B------:R-:W-:Y:S02]  /*06a0*/  LOP3.LUT R16, R16, 0xfffffff8, RZ, 0xc0, !PT ;  /* 0xfffffff810107812 */ /* 0x000fe400078ec0ff */
[----:B------:R-:W-:Y:S02]  /*06b0*/  IADD3 R17, PT, PT, R17, UR10, RZ ;  /* 0x0000000a11117c10 */ /* 0x000fe4000fffe0ff */
[----:B------:R-:W-:Y:S02]  /*06c0*/  MOV R19, R9 ;  /* 0x0000000900137202 */ /* 0x000fe40000000f00 */
[----:B------:R-:W-:Y:S01]  /*06d0*/  IADD3 R16, PT, PT, -R16, RZ, RZ ;  /* 0x000000ff10107210 */ /* 0x000fe20007ffe1ff */
[----:B------:R-:W-:-:S07]  /*06e0*/  IMAD R17, R3, R17, R6 ;  /* 0x0000001103117224 */ /* 0x000fce00078e0206 */
.L_x_41:
[----:B------:R-:W-:Y:S01]  /*06f0*/  MOV R15, UR9 ;  /* 0x00000009000f7c02 */ /* 0x000fe20008000f00 */
[----:B------:R-:W-:Y:S01]  /*0700*/  IMAD.U32 R14, RZ, RZ, UR8 ;  /* 0x00000008ff0e7e24 */ /* 0x000fe2000f8e00ff */
[----:B------:R-:W-:Y:S01]  /*0710*/  MOV R12, UR6 ;  /* 0x00000006000c7c02 */ /* 0x000fe20008000f00 */
[----:B------:R-:W-:Y:S02]  /*0720*/  IMAD.U32 R13, RZ, RZ, UR7 ;  /* 0x00000007ff0d7e24 */ /* 0x000fe4000f8e00ff */
[----:B------:R-:W-:-:S04]  /*0730*/  IMAD.WIDE R14, R17, 0x4, R14 ;  /* 0x00000004110e7825 */ /* 0x000fc800078e020e */
[----:B------:R-:W-:Y:S01]  /*0740*/  IMAD.WIDE R12, R19, 0x4, R12 ;  /* 0x00000004130c7825 */ /* 0x000fe200078e020c */
[----:B------:R-:W2:Y:S04]  /*0750*/  LDG.E R18, desc[UR12][R14.64+-0x10] ;  /* 0xfffff00c0e127981 */ /* 0x000ea8000c1e1900 */
[----:B------:R-:W2:Y:S04]  /*0760*/  LDG.E R20, desc[UR12][R12.64+-0x10] ;  /* 0xfffff00c0c147981 */ /* 0x000ea8000c1e1900 */
[----:B------:R-:W3:Y:S04]  /*0770*/  LDG.E R23, desc[UR12][R14.64+-0xc] ;  /* 0xfffff40c0e177981 */ /* 0x000ee8000c1e1900 */
[----:B------:R-:W3:Y:S04]  /*0780*/  LDG.E R22, desc[UR12][R12.64+-0xc] ;  /* 0xfffff40c0c167981 */ /* 0x000ee8000c1e1900 */
[----:B------:R-:W4:Y:S04]  /*0790*/  LDG.E R25, desc[UR12][R14.64+-0x8] ;  /* 0xfffff80c0e197981 */ /* 0x000f28000c1e1900 */
[----:B------:R-:W4:Y:S04]  /*07a0*/  LDG.E R24, desc[UR12][R12.64+-0x8] ;  /* 0xfffff80c0c187981 */ /* 0x000f28000c1e1900 */
[----:B------:R-:W5:Y:S04]  /*07b0*/  LDG.E R27, desc[UR12][R12.64] ;  /* 0x0000000c0c1b7981 */ /* 0x000f68000c1e1900 */
[----:B------:R-:W5:Y:S04]  /*07c0*/  LDG.E R26, desc[UR12][R12.64+0x4] ;  /* 0x0000040c0c1a7981 */ /* 0x000f68000c1e1900 */
[----:B------:R-:W5:Y:S01]  /*07d0*/  LDG.E R28, desc[UR12][R12.64+0xc] ;  /* 0x00000c0c0c1c7981 */ /* 0x000f62000c1e1900 */
[----:B--2---:R-:W-:-:S03]  /*07e0*/  FFMA R18, R18, R20, R21 ;  /* 0x0000001412127223 */ /* 0x004fc60000000015 */
[----:B------:R-:W2:Y:S04]  /*07f0*/  LDG.E R21, desc[UR12][R12.64+-0x4] ;  /* 0xfffffc0c0c157981 */ /* 0x000ea8000c1e1900 */
[----:B------:R-:W5:Y:S01]  /*0800*/  LDG.E R20, desc[UR12][R14.64+0x8] ;  /* 0x0000080c0e147981 */ /* 0x000f62000c1e1900 */
[----:B---3--:R-:W-:-:S03]  /*0810*/  FFMA R22, R23, R22, R18 ;  /* 0x0000001617167223 */ /* 0x008fc60000000012 */
[----:B------:R-:W2:Y:S04]  /*0820*/  LDG.E R18, desc[UR12][R14.64+-0x4] ;  /* 0xfffffc0c0e127981 */ /* 0x000ea8000c1e1900 */
[----:B------:R-:W3:Y:S01]  /*0830*/  LDG.E R23, desc[UR12][R14.64+0xc] ;  /* 0x00000c0c0e177981 */ /* 0x000ee2000c1e1900 */
[----:B----4-:R-:W-:-:S03]  /*0840*/  FFMA R29, R25, R24, R22 ;  /* 0x00000018191d7223 */ /* 0x010fc60000000016 */
[----:B------:R-:W5:Y:S04]  /*0850*/  LDG.E R24, desc[UR12][R14.64] ;  /* 0x0000000c0e187981 */ /* 0x000f68000c1e1900 */
[----:B------:R-:W4:Y:S04]  /*0860*/  LDG.E R22, desc[UR12][R14.64+0x4] ;  /* 0x0000040c0e167981 */ /* 0x000f28000c1e1900 */
[----:B------:R-:W3:Y:S01]  /*0870*/  LDG.E R25, desc[UR12][R12.64+0x8] ;  /* 0x0000080c0c197981 */ /* 0x000ee2000c1e1900 */
[----:B------:R-:W-:-:S04]  /*0880*/  IADD3 R16, PT, PT, R16, 0x8, RZ ;  /* 0x0000000810107810 */ /* 0x000fc80007ffe0ff */
[----:B------:R-:W-:Y:S01]  /*0890*/  ISETP.NE.AND P1, PT, R16, RZ, PT ;  /* 0x000000ff1000720c */ /* 0x000fe20003f25270 */
[----:B------:R-:W-:Y:S01]  /*08a0*/  VIADD R17, R17, 0x8 ;  /* 0x0000000811117836 */ /* 0x000fe20000000000 */
[----:B------:R-:W-:Y:S02]  /*08b0*/  IADD3 R10, PT, PT, R10, 0x8, RZ ;  /* 0x000000080a0a7810 */ /* 0x000fe40007ffe0ff */
[----:B------:R-:W-:Y:S01]  /*08c0*/  IADD3 R19, PT, PT, R19, 0x8, RZ ;  /* 0x0000000813137810 */ /* 0x000fe20007ffe0ff */
[----:B--2---:R-:W-:-:S04]  /*08d0*/  FFMA R21, R18, R21, R29 ;  /* 0x0000001512157223 */ /* 0x004fc8000000001d */
[----:B-----5:R-:W-:-:S04]  /*08e0*/  FFMA R21, R24, R27, R21 ;  /* 0x0000001b18157223 */ /* 0x020fc80000000015 */
[----:B----4-:R-:W-:-:S04]  /*08f0*/  FFMA R21, R22, R26, R21 ;  /* 0x0000001a16157223 */ /* 0x010fc80000000015 */
[----:B---3--:R-:W-:-:S04]  /*0900*/  FFMA R20, R20, R25, R21 ;  /* 0x0000001914147223 */ /* 0x008fc80000000015 */
[----:B------:R-:W-:Y:S01]  /*0910*/  FFMA R21, R23, R28, R20 ;  /* 0x0000001c17157223 */ /* 0x000fe20000000014 */
[----:B------:R-:W-:Y:S06]  /*0920*/  @P1 BRA `(.L_x_41) ;  /* 0xfffffffc00701947 */ /* 0x000fec000383ffff */
[----:B------:R-:W-:-:S04]  /*0930*/  IADD3 R20, PT, PT, R5, 0x1, RZ ;  /* 0x0000000105147810 */ /* 0x000fc80007ffe0ff */
[----:B------:R-:W-:-:S07]  /*0940*/  LOP3.LUT R20, R20, 0xfffffff8, RZ, 0xc0, !PT ;  /* 0xfffffff814147812 */ /* 0x000fce00078ec0ff */
.L_x_40:
[----:B------:R-:W-:-:S05]  /*0950*/  VIADD R16, R5, 0x1 ;  /* 0x0000000105107836 */ /* 0x000fca0000000000 */
[----:B------:R-:W-:-:S04]  /*0960*/  LOP3.LUT R12, R16, 0x7, RZ, 0xc0, !PT ;  /* 0x00000007100c7812 */ /* 0x000fc800078ec0ff */
[----:B------:R-:W-:-:S13]  /*0970*/  ISETP.NE.AND P1, PT, R12, RZ, PT ;  /* 0x000000ff0c00720c */ /* 0x000fda0003f25270 */
[----:B------:R-:W-:Y:S05]  /*0980*/  @!P1 BRA `(.L_x_42) ;  /* 0x0000000000cc9947 */ /* 0x000fea0003800000 */
[----:B------:R-:W-:Y:S02]  /*0990*/  IADD3 R12, PT, PT, R12, -0x1, RZ ;  /* 0xffffffff0c0c7810 */ /* 0x000fe40007ffe0ff */
[----:B------:R-:W-:Y:S02]  /*09a0*/  LOP3.LUT P2, R23, R16, 0x3, RZ, 0xc0, !PT ;  /* 0x0000000310177812 */ /* 0x000fe4000784c0ff */
[----:B------:R-:W-:-:S13]  /*09b0*/  ISETP.GE.U32.AND P1, PT, R12, 0x3, PT ;  /* 0x000000030c00780c */ /* 0x000fda0003f26070 */
[----:B------:R-:W-:Y:S05]  /*09c0*/  @!P1 BRA `(.L_x_43) ;  /* 0x0000000000509947 */ /* 0x000fea0003800000 */
[----:B------:R-:W0:Y:S01]  /*09d0*/  LDC.64 R12, c[0x0][0x380] ;  /* 0x0000e000ff0c7b82 */ /* 0x000e220000000a00 */
[----:B------:R-:W-:Y:S01]  /*09e0*/  IADD3 R17, PT, PT, R11, R10, RZ ;  /* 0x0000000a0b117210 */ /* 0x000fe20007ffe0ff */
[----:B------:R-:W-:-:S06]  /*09f0*/  IMAD.IADD R19, R9, 0x1, R20 ;  /* 0x0000000109137824 */ /* 0x000fcc00078e0214 */
[----:B------:R-:W1:Y:S01]  /*0a00*/  LDC.64 R14, c[0x0][0x398] ;  /* 0x0000e600ff0e7b82 */ /* 0x000e620000000a00 */
[----:B0-----:R-:W-:-:S05]  /*0a10*/  IMAD.WIDE R12, R17, 0x4, R12 ;  /* 0x00000004110c7825 */ /* 0x001fca00078e020c */
[----:B------:R-:W2:Y:S01]  /*0a20*/  LDG.E R18, desc[UR12][R12.64] ;  /* 0x0000000c0c127981 */ /* 0x000ea2000c1e1900 */
[----:B-1----:R-:W-:-:S03]  /*0a30*/  IMAD.WIDE R14, R19, 0x4, R14 ;  /* 0x00000004130e7825 */ /* 0x002fc600078e020e */
[----:B------:R-:W3:Y:S04]  /*0a40*/  LDG.E R22, desc[UR12][R12.64+0x4] ;  /* 0x0000040c0c167981 */ /* 0x000ee8000c1e1900 */
[----:B------:R-:W2:Y:S04]  /*0a50*/  LDG.E R17, desc[UR12][R14.64] ;  /* 0x0000000c0e117981 */ /* 0x000ea8000c1e1900 */
[----:B------:R-:W3:Y:S04]  /*0a60*/  LDG.E R19, desc[UR12][R14.64+0x4] ;  /* 0x0000040c0e137981 */ /* 0x000ee8000c1e1900 */
[----:B------:R-:W4:Y:S04]  /*0a70*/  LDG.E R24, desc[UR12][R12.64+0x8] ;  /* 0x0000080c0c187981 */ /* 0x000f28000c1e1900 */
[----:B------:R-:W4:Y:S04]  /*0a80*/  LDG.E R25, desc[UR12][R14.64+0x8] ;  /* 0x0000080c0e197981 */ /* 0x000f28000c1e1900 */
[----:B------:R-:W5:Y:S04]  /*0a90*/  LDG.E R26, desc[UR12][R12.64+0xc] ;  /* 0x00000c0c0c1a7981 */ /* 0x000f68000c1e1900 */
[----:B------:R-:W5:Y:S01]  /*0aa0*/  LDG.E R27, desc[UR12][R14.64+0xc] ;  /* 0x00000c0c0e1b7981 */ /* 0x000f62000c1e1900 */
[----:B------:R-:W-:-:S02]  /*0ab0*/  IADD3 R10, PT, PT, R10, 0x4, RZ ;  /* 0x000000040a0a7810 */ /* 0x000fc40007ffe0ff */
[----:B------:R-:W-:Y:S01]  /*0ac0*/  IADD3 R20, PT, PT, R20, 0x4, RZ ;  /* 0x0000000414147810 */ /* 0x000fe20007ffe0ff */
[----:B--2---:R-:W-:-:S04]  /*0ad0*/  FFMA R17, R18, R17, R21 ;  /* 0x0000001112117223 */ /* 0x004fc80000000015 */
[----:B---3--:R-:W-:-:S04]  /*0ae0*/  FFMA R17, R22, R19, R17 ;  /* 0x0000001316117223 */ /* 0x008fc80000000011 */
[----:B----4-:R-:W-:-:S04]  /*0af0*/  FFMA R17, R24, R25, R17 ;  /* 0x0000001918117223 */ /* 0x010fc80000000011 */
[----:B-----5:R-:W-:-:S07]  /*0b00*/  FFMA R21, R26, R27, R17 ;  /* 0x0000001b1a157223 */ /* 0x020fce0000000011 */
.L_x_43:
[----:B------:R-:W-:Y:S05]  /*0b10*/  @!P2 BRA `(.L_x_42) ;  /* 0x000000000068a947 */ /* 0x000fea0003800000 */
[----:B------:R-:W-:Y:S02]  /*0b20*/  ISETP.NE.AND P1, PT, R23, 0x1, PT ;  /* 0x000000011700780c */ /* 0x000fe40003f25270 */
[----:B------:R-:W-:-:S04]  /*0b30*/  LOP3.LUT R16, R16, 0x1, RZ, 0xc0, !PT ;  /* 0x0000000110107812 */ /* 0x000fc800078ec0ff */
[----:B------:R-:W-:-:S07]  /*0b40*/  ISETP.NE.U32.AND P2, PT, R16, 0x1, PT ;  /* 0x000000011000780c */ /* 0x000fce0003f45070 */
[----:B------:R-:W0:Y:S01]  /*0b50*/  @P1 LDC.64 R18, c[0x0][0x380] ;  /* 0x0000e000ff121b82 */ /* 0x000e220000000a00 */
[----:B------:R-:W-:Y:S01]  /*0b60*/  @P1 IADD3 R25, PT, PT, R9, R20, RZ ;  /* 0x0000001409191210 */ /* 0x000fe20007ffe0ff */
[----:B------:R-:W-:Y:S01]  /*0b70*/  @P1 IMAD.IADD R23, R11, 0x1, R10 ;  /* 0x000000010b171824 */ /* 0x000fe200078e020a */
[----:B------:R-:W-:Y:S01]  /*0b80*/  @P1 IADD3 R10, PT, PT, R10, 0x2, RZ ;  /* 0x000000020a0a1810 */ /* 0x000fe20007ffe0ff */
[----:B------:R-:W-:-:S03]  /*0b90*/  @P1 VIADD R20, R20, 0x2 ;  /* 0x0000000214141836 */ /* 0x000fc60000000000 */
[----:B------:R-:W-:Y:S01]  /*0ba0*/  @!P2 IADD3 R11, PT, PT, R11, R10, RZ ;  /* 0x0000000a0b0ba210 */ /* 0x000fe20007ffe0ff */
[----:B------:R-:W1:Y:S01]  /*0bb0*/  @P1 LDC.64 R12, c[0x0][0x398] ;  /* 0x0000e600ff0c1b82 */ /* 0x000e620000000a00 */
[----:B------:R-:W-:-:S07]  /*0bc0*/  @!P2 IADD3 R9, PT, PT, R9, R20, RZ ;  /* 0x000000140909a210 */ /* 0x000fce0007ffe0ff */
[----:B------:R-:W2:Y:S08]  /*0bd0*/  @!P2 LDC.64 R14, c[0x0][0x380] ;  /* 0x0000e000ff0eab82 */ /* 0x000eb00000000a00 */
[----:B------:R-:W3:Y:S01]  /*0be0*/  @!P2 LDC.64 R16, c[0x0][0x398] ;  /* 0x0000e600ff10ab82 */ /* 0x000ee20000000a00 */
[----:B0-----:R-:W-:-:S05]  /*0bf0*/  @P1 IMAD.WIDE R18, R23, 0x4, R18 ;  /* 0x0000000417121825 */ /* 0x001fca00078e0212 */
[----:B------:R-:W4:Y:S01]  /*0c00*/  @P1 LDG.E R10, desc[UR12][R18.64] ;  /* 0x0000000c120a1981 */ /* 0x000f22000c1e1900 */
[----:B-1----:R-:W-:-:S03]  /*0c10*/  @P1 IMAD.WIDE R12, R25, 0x4, R12 ;  /* 0x00000004190c1825 */ /* 0x002fc600078e020c */
[----:B------:R-:W5:Y:S04]  /*0c20*/  @P1 LDG.E R23, desc[UR12][R18.64+0x4] ;  /* 0x0000040c12171981 */ /* 0x000f68000c1e1900 */
[----:B------:R-:W4:Y:S01]  /*0c30*/  @P1 LDG.E R20, desc[UR12][R12.64] ;  /* 0x0000000c0c141981 */ /* 0x000f22000c1e1900 */
[----:B--2---:R-:W-:-:S06]  /*0c40*/  @!P2 IMAD.WIDE R14, R11, 0x4, R14 ;  /* 0x000000040b0ea825 */ /* 0x004fcc00078e020e */
[----:B------:R-:W2:Y:S01]  /*0c50*/  @!P2 LDG.E R14, desc[UR12][R14.64] ;  /* 0x0000000c0e0ea981 */ /* 0x000ea2000c1e1900 */
[----:B---3--:R-:W-:-:S03]  /*0c60*/  @!P2 IMAD.WIDE R16, R9, 0x4, R16 ;  /* 0x000000040910a825 */ /* 0x008fc600078e0210 */
[----:B------:R-:W5:Y:S04]  /*0c70*/  @P1 LDG.E R9, desc[UR12][R12.64+0x4] ;  /* 0x0000040c0c091981 */ /* 0x000f68000c1e1900 */
[----:B------:R-:W2:Y:S01]  /*0c80*/  @!P2 LDG.E R16, desc[UR12][R16.64] ;  /* 0x0000000c1010a981 */ /* 0x000ea2000c1e1900 */
[----:B----4-:R-:W-:-:S04]  /*0c90*/  @P1 FFMA R10, R10, R20, R21 ;  /* 0x000000140a0a1223 */ /* 0x010fc80000000015 */
[----:B-----5:R-:W-:-:S04]  /*0ca0*/  @P1 FFMA R21, R23, R9, R10 ;  /* 0x0000000917151223 */ /* 0x020fc8000000000a */
[----:B--2---:R-:W-:-:S07]  /*0cb0*/  @!P2 FFMA R21, R14, R16, R21 ;  /* 0x000000100e15a223 */ /* 0x004fce0000000015 */
.L_x_42:
[----:B------:R-:W-:Y:S01]  /*0cc0*/  UIADD3 UR10, UPT, UPT, UR10, 0x1, URZ ;  /* 0x000000010a0a7890 */ /* 0x000fe2000fffe0ff */
[----:B------:R-:W-:Y:S11]  /*0cd0*/  @P0 BRA `(.L_x_44) ;  /* 0xfffffff800300947 */ /* 0x000ff6000383ffff */
[----:B------:R-:W0:Y:S01]  /*0ce0*/  LDCU UR5, c[0x0][0x3a4] ;  /* 0x00007480ff0577ac */ /* 0x000e220008000800 */
[----:B------:R-:W-:-:S04]  /*0cf0*/  UIADD3 UR4, UPT, UPT, UR4, 0x1, URZ ;  /* 0x0000000104047890 */ /* 0x000fc8000fffe0ff */
[----:B0-----:R-:W-:-:S09]  /*0d00*/  UISETP.NE.AND UP0, UPT, UR4, UR5, UPT ;  /* 0x000000050400728c */ /* 0x001fd2000bf05270 */
[----:B------:R-:W-:Y:S05]  /*0d10*/  BRA.U UP0, `(.L_x_45) ;  /* 0xfffffff900147547 */ /* 0x000fea000b83ffff */
.L_x_39:
[----:B------:R-:W0:Y:S01]  /*0d20*/  LDC.64 R6, c[0x0][0x3b0] ;  /* 0x0000ec00ff067b82 */ /* 0x000e220000000a00 */
[----:B------:R-:W-:-:S04]  /*0d30*/  IMAD R3, R3, R2, RZ ;  /* 0x0000000203037224 */ /* 0x000fc800078e02ff */
[----:B------:R-:W-:-:S04]  /*0d40*/  IMAD R3, R0, R3, R4 ;  /* 0x0000000300037224 */ /* 0x000fc800078e0204 */
[----:B0-----:R-:W-:-:S05]  /*0d50*/  IMAD.WIDE R2, R3, 0x4, R6 ;  /* 0x0000000403027825 */ /* 0x001fca00078e0206 */
[----:B------:R-:W-:Y:S01]  /*0d60*/  STG.E desc[UR12][R2.64], R21 ;  /* 0x0000001502007986 */ /* 0x000fe2000c10190c */
[----:B------:R-:W-:Y:S05]  /*0d70*/  EXIT ;  /* 0x000000000000794d */ /* 0x000fea0003800000 */
.L_x_46:
        /* <DEDUP_REMOVED lines=16> */
.L_x_68:


//--------------------- .text._Z14convolution_01PfiiS_iiiiS_ --------------------------
	.section	.text._Z14convolution_01PfiiS_iiiiS_,"ax",@progbits
	.align	128
        .global         _Z14convolution_01PfiiS_iiiiS_
        .type           _Z14convolution_01PfiiS_iiiiS_,@function
        .size           _Z14convolution_01PfiiS_iiiiS_,(.L_x_69 - _Z14convolution_01PfiiS_iiiiS_)
        .other          _Z14convolution_01PfiiS_iiiiS_,@"STO_CUDA_ENTRY STV_DEFAULT"
_Z14convolution_01PfiiS_iiiiS_:
.text._Z14convolution_01PfiiS_iiiiS_:
[----:B------:R-:W-:Y:S01]  /*0000*/  LDC R1, c[0x0][0x37c] ;  /* 0x0000df00ff017b82 */ /* 0x000fe20000000800 */
[----:B------:R-:W0:Y:S07]  /*0010*/  S2R R0, SR_TID.X ;  /* 0x0000000000007919 */ /* 0x000e2e0000002100 */
[----:B------:R-:W1:Y:S01]  /*0020*/  S2UR UR6, SR_CgaCtaId ;  /* 0x00000000000679c3 */ /* 0x000e620000008800 */
[----:B------:R-:W-:Y:S01]  /*0030*/  UMOV UR4, 0x400 ;  /* 0x0000040000047882 */ /* 0x000fe20000000000 */
[----:B------:R-:W2:Y:S01]  /*0040*/  LDCU UR5, c[0x0][0x370] ;  /* 0x00006e00ff0577ac */ /* 0x000ea20008000800 */
[----:B------:R-:W3:Y:S05]  /*0050*/  LDCU UR8, c[0x0][0x374] ;  /* 0x00006e80ff0877ac */ /* 0x000eea0008000800 */
[----:B------:R-:W4:Y:S01]  /*0060*/  LDC R3, c[0x0][0x398] ;  /* 0x0000e600ff037b82 */ /* 0x000f220000000800 */
[----:B------:R-:W0:Y:S07]  /*0070*/  LDCU.64 UR10, c[0x0][0x358] ;  /* 0x00006b00ff0a77ac */ /* 0x000e2e0008000a00 */
[----:B------:R-:W5:Y:S08]  /*0080*/  LDC.64 R10, c[0x0][0x3a0] ;  /* 0x0000e800ff0a7b82 */ /* 0x000f700000000a00 */
[----:B------:R-:W3:Y:S01]  /*0090*/  S2UR UR7, SR_CTAID.X ;  /* 0x00000000000779c3 */ /* 0x000ee20000002500 */
[----:B-1----:R-:W-:-:S06]  /*00a0*/  ULEA UR6, UR6, UR4, 0x18 ;  /* 0x0000000406067291 */ /* 0x002fcc000f8ec0ff */
[----:B0-----:R-:W-:Y:S01]  /*00b0*/  LEA R2, R0, UR6, 0x2 ;  /* 0x0000000600027c11 */ /* 0x001fe2000f8e10ff */
[----:B------:R-:W0:Y:S01]  /*00c0*/  S2UR UR4, SR_CTAID.Y ;  /* 0x00000000000479c3 */ /* 0x000e220000002600 */
[----:B----4-:R-:W-:-:S03]  /*00d0*/  LEA.HI R3, R3, R3, RZ, 0x1 ;  /* 0x0000000303037211 */ /* 0x010fc600078f08ff */
[----:B------:R1:W-:Y:S01]  /*00e0*/  STS [R2], RZ ;  /* 0x000000ff02007388 */ /* 0x0003e20000000800 */
[----:B------:R-:W-:Y:S02]  /*00f0*/  LOP3.LUT R5, R3, 0xfffffffe, RZ, 0xc0, !PT ;  /* 0xfffffffe03057812 */ /* 0x000fe400078ec0ff */
[----:B------:R-:W-:Y:S01]  /*0100*/  SHF.R.S32.HI R4, RZ, 0x1, R3 ;  /* 0x00000001ff047819 */ /* 0x000fe20000011403 */
[----:B------:R-:W4:Y:S01]  /*0110*/  S2UR UR9, SR_CTAID.Z ;  /* 0x00000000000979c3 */ /* 0x000f220000002700 */
[----:B-----5:R-:W-:Y:S02]  /*0120*/  ISETP.GE.AND P0, PT, R10, R11, PT ;  /* 0x0000000b0a00720c */ /* 0x020fe40003f06270 */
[C---:B--2---:R-:W-:Y:S02]  /*0130*/  IADD3 R3, PT, PT, R5.reuse, UR5, RZ ;  /* 0x0000000505037c10 */ /* 0x044fe4000fffe0ff */
[----:B---3--:R-:W-:Y:S02]  /*0140*/  IADD3 R5, PT, PT, R5, UR8, RZ ;  /* 0x0000000805057c10 */ /* 0x008fe4000fffe0ff */
[----:B------:R-:W-:-:S05]  /*0150*/  IADD3 R6, PT, PT, R4, UR7, RZ ;  /* 0x0000000704067c10 */ /* 0x000fca000fffe0ff */
[----:B------:R-:W-:-:S04]  /*0160*/  IMAD R4, R4, R3, R6 ;  /* 0x0000000304047224 */ /* 0x000fc800078e0206 */
[----:B0-----:R-:W-:Y:S01]  /*0170*/  IMAD R4, R3, UR4, R4 ;  /* 0x0000000403047c24 */ /* 0x001fe2000f8e0204 */
[----:B-1----:R-:W-:Y:S06]  /*0180*/  @!P0 BRA `(.L_x_47) ;  /* 0x0000000800108947 */ /* 0x002fec0003800000 */
[----:B------:R-:W4:Y:S01]  /*0190*/  LDC R9, c[0x0][0x360] ;  /* 0x0000d800ff097b82 */ /* 0x000f220000000800 */
[----:B------:R-:W-:Y:S01]  /*01a0*/  IADD3 R6, PT, PT, R10, -R11, RZ ;  /* 0x8000000b0a067210 */ /* 0x000fe20007ffe0ff */
[----:B------:R-:W-:Y:S01]  /*01b0*/  HFMA2 R25, -RZ, RZ, 0, 0 ;  /* 0x00000000ff197431 */ /* 0x000fe200000001ff */
[----:B------:R-:W0:Y:S02]  /*01c0*/  LDCU UR7, c[0x0][0x3a4] ;  /* 0x00007480ff0777ac */ /* 0x000e240008000800 */
[----:B------:R-:W-:Y:S01]  /*01d0*/  IADD3 R7, PT, PT, R6, 0x1, RZ ;  /* 0x0000000106077810 */ /* 0x000fe20007ffe0ff */
[----:B------:R-:W-:-:S03]  /*01e0*/  UMOV UR4, URZ ;  /* 0x000000ff00047c82 */ /* 0x000fc60008000000 */
[----:B------:R-:W-:Y:S01]  /*01f0*/  LOP3.LUT R20, R7, 0x7, RZ, 0xc0, !PT ;  /* 0x0000000707147812 */ /* 0x000fe200078ec0ff */
[----:B0---4-:R-:W-:-:S07]  /*0200*/  IMAD R9, R9, UR9, R0 ;  /* 0x0000000909097c24 */ /* 0x011fce000f8e0200 */
.L_x_52:
[----:B------:R-:W0:Y:S01]  /*0210*/  LDC R21, c[0x0][0x398] ;  /* 0x0000e600ff157b82 */ /* 0x000e220000000800 */
[----:B------:R-:W-:Y:S01]  /*0220*/  ISETP.GE.U32.AND P1, PT, R6, 0x7, PT ;  /* 0x000000070600780c */ /* 0x000fe20003f26070 */
[----:B------:R-:W-:Y:S01]  /*0230*/  IMAD R24, R5, R0, UR7 ;  /* 0x0000000705187e24 */ /* 0x000fe2000f8e0200 */
[----:B------:R-:W-:-:S03]  /*0240*/  MOV R8, RZ ;  /* 0x000000ff00087202 */ /* 0x000fc60000000f00 */
[----:B------:R-:W-:Y:S02]  /*0250*/  IMAD R24, R3, R24, R4 ;  /* 0x0000001803187224 */ /* 0x000fe400078e0204 */
[----:B------:R-:W1:Y:S01]  /*0260*/  LDC R23, c[0x0][0x3a4] ;  /* 0x0000e900ff177b82 */ /* 0x000e620000000800 */
[----:B0-----:R-:W-:Y:S01]  /*0270*/  IMAD R22, R9, R21, UR4 ;  /* 0x0000000409167e24 */ /* 0x001fe2000f8e0215 */
[----:B------:R-:W-:-:S06]  /*0280*/  UIADD3 UR4, UPT, UPT, UR4, 0x1, URZ ;  /* 0x0000000104047890 */ /* 0x000fcc000fffe0ff */
[----:B------:R-:W-:Y:S01]  /*0290*/  ISETP.NE.AND P0, PT, R7, UR4, PT ;  /* 0x0000000407007c0c */ /* 0x000fe2000bf05270 */
[----:B-1----:R-:W-:-:S12]  /*02a0*/  @!P1 BRA `(.L_x_48) ;  /* 0x0000000000c89947 */ /* 0x002fd80003800000 */
[----:B------:R-:W-:-:S05]  /*02b0*/  UMOV UR5, URZ ;  /* 0x000000ff00057c82 */ /* 0x000fca0008000000 */
.L_x_49:
[----:B------:R-:W0:Y:S01]  /*02c0*/  LDC.64 R12, c[0x0][0x380] ;  /* 0x0000e000ff0c7b82 */ /* 0x000e220000000a00 */
[----:B------:R-:W-:Y:S01]  /*02d0*/  IADD3 R29, PT, PT, R24, R23, RZ ;  /* 0x00000017181d7210 */ /* 0x000fe20007ffe0ff */
[----:B------:R-:W-:-:S06]  /*02e0*/  IMAD R17, R22, R21, UR5 ;  /* 0x0000000516117e24 */ /* 0x000fcc000f8e0215 */
[----:B------:R-:W1:Y:S01]  /*02f0*/  LDC.64 R10, c[0x0][0x390] ;  /* 0x0000e400ff0a7b82 */ /* 0x000e620000000a00 */
[----:B0-----:R-:W-:-:S06]  /*0300*/  IMAD.WIDE.U32 R14, R29, 0x4, R12 ;  /* 0x000000041d0e7825 */ /* 0x001fcc00078e000c */
[----:B------:R-:W2:Y:S01]  /*0310*/  LDG.E R14, desc[UR10][R14.64] ;  /* 0x0000000a0e0e7981 */ /* 0x000ea2000c1e1900 */
[----:B-1----:R-:W-:-:S05]  /*0320*/  IMAD.WIDE R10, R17, 0x4, R10 ;  /* 0x00000004110a7825 */ /* 0x002fca00078e020a */
[----:B------:R-:W2:Y:S01]  /*0330*/  LDG.E R8, desc[UR10][R10.64] ;  /* 0x0000000a0a087981 */ /* 0x000ea2000c1e1900 */
[C---:B------:R-:W-:Y:S02]  /*0340*/  IADD3 R27, PT, PT, R29.reuse, 0x1, RZ ;  /* 0x000000011d1b7810 */ /* 0x040fe40007ffe0ff */
[----:B------:R-:W-:Y:S01]  /*0350*/  IADD3 R19, PT, PT, R29, 0x2, RZ ;  /* 0x000000021d137810 */ /* 0x000fe20007ffe0ff */
[----:B------:R-:W3:Y:S02]  /*0360*/  LDG.E R15, desc[UR10][R10.64+0x8] ;  /* 0x0000080a0a0f7981 */ /* 0x000ee4000c1e1900 */
[----:B------:R-:W-:Y:S01]  /*0370*/  IMAD.WIDE.U32 R26, R27, 0x4, R12 ;  /* 0x000000041b1a7825 */ /* 0x000fe200078e000c */
[----:B------:R-:W-:-:S03]  /*0380*/  IADD3 R17, PT, PT, R29, 0x3, RZ ;  /* 0x000000031d117810 */ /* 0x000fc60007ffe0ff */
[--C-:B------:R-:W-:Y:S02]  /*0390*/  IMAD.WIDE.U32 R18, R19, 0x4, R12.reuse ;  /* 0x0000000413127825 */ /* 0x100fe400078e000c */
[----:B------:R0:W4:Y:S02]  /*03a0*/  LDG.E R26, desc[UR10][R26.64] ;  /* 0x0000000a1a1a7981 */ /* 0x000124000c1e1900 */
[----:B------:R-:W-:Y:S02]  /*03b0*/  IMAD.WIDE.U32 R16, R17, 0x4, R12 ;  /* 0x0000000411107825 */ /* 0x000fe400078e000c */
[----:B------:R1:W3:Y:S04]  /*03c0*/  LDG.E R18, desc[UR10][R18.64] ;  /* 0x0000000a12127981 */ /* 0x0002e8000c1e1900 */
[----:B------:R-:W5:Y:S01]  /*03d0*/  LDG.E R16, desc[UR10][R16.64] ;  /* 0x0000000a10107981 */ /* 0x000f62000c1e1900 */
[----:B--2---:R-:W-:-:S03]  /*03e0*/  FFMA R25, R14, R8, R25 ;  /* 0x000000080e197223 */ /* 0x004fc60000000019 */
[----:B------:R-:W4:Y:S04]  /*03f0*/  LDG.E R8, desc[UR10][R10.64+0x4] ;  /* 0x0000040a0a087981 */ /* 0x000f28000c1e1900 */
[----:B------:R-:W5:Y:S01]  /*0400*/  LDG.E R14, desc[UR10][R10.64+0xc] ;  /* 0x00000c0a0a0e7981 */ /* 0x000f62000c1e1900 */
[C---:B0-----:R-:W-:Y:S02]  /*0410*/  IADD3 R27, PT, PT, R29.reuse, 0x4, RZ ;  /* 0x000000041d1b7810 */ /* 0x041fe40007ffe0ff */
[----:B-1----:R-:W-:Y:S01]  /*0420*/  IADD3 R19, PT, PT, R29, 0x6, RZ ;  /* 0x000000061d137810 */ /* 0x002fe20007ffe0ff */
[----:B----4-:R-:W-:Y:S02]  /*0430*/  FFMA R25, R26, R8, R25 ;  /* 0x000000081a197223 */ /* 0x010fe40000000019 */
[----:B------:R-:W-:Y:S01]  /*0440*/  IMAD.WIDE.U32 R26, R27, 0x4, R12 ;  /* 0x000000041b1a7825 */ /* 0x000fe200078e000c */
[----:B------:R-:W2:Y:S03]  /*0450*/  LDG.E R8, desc[UR10][R10.64+0x10] ;  /* 0x0000100a0a087981 */ /* 0x000ea6000c1e1900 */
[----:B---3--:R-:W-:Y:S01]  /*0460*/  FFMA R25, R18, R15, R25 ;  /* 0x0000000f12197223 */ /* 0x008fe20000000019 */
[----:B------:R-:W-:Y:S01]  /*0470*/  IADD3 R15, PT, PT, R29, 0x5, RZ ;  /* 0x000000051d0f7810 */ /* 0x000fe20007ffe0ff */
[----:B------:R-:W3:Y:S04]  /*0480*/  LDG.E R18, desc[UR10][R10.64+0x18] ;  /* 0x0000180a0a127981 */ /* 0x000ee8000c1e1900 */
[----:B------:R-:W2:Y:S01]  /*0490*/  LDG.E R26, desc[UR10][R26.64] ;  /* 0x0000000a1a1a7981 */ /* 0x000ea2000c1e1900 */
[----:B-----5:R-:W-:Y:S01]  /*04a0*/  FFMA R25, R16, R14, R25 ;  /* 0x0000000e10197223 */ /* 0x020fe20000000019 */
[----:B------:R-:W-:Y:S01]  /*04b0*/  IMAD.WIDE.U32 R14, R15, 0x4, R12 ;  /* 0x000000040f0e7825 */ /* 0x000fe200078e000c */
[----:B------:R-:W-:-:S03]  /*04c0*/  IADD3 R29, PT, PT, R29, 0x7, RZ ;  /* 0x000000071d1d7810 */ /* 0x000fc60007ffe0ff */
[--C-:B------:R-:W-:Y:S02]  /*04d0*/  IMAD.WIDE.U32 R16, R19, 0x4, R12.reuse ;  /* 0x0000000413107825 */ /* 0x100fe400078e000c */
[----:B------:R-:W4:Y:S02]  /*04e0*/  LDG.E R14, desc[UR10][R14.64] ;  /* 0x0000000a0e0e7981 */ /* 0x000f24000c1e1900 */
[----:B------:R-:W-:Y:S02]  /*04f0*/  IMAD.WIDE.U32 R12, R29, 0x4, R12 ;  /* 0x000000041d0c7825 */ /* 0x000fe400078e000c */
[----:B------:R-:W4:Y:S04]  /*0500*/  LDG.E R19, desc[UR10][R10.64+0x14] ;  /* 0x0000140a0a137981 */ /* 0x000f28000c1e1900 */
[----:B------:R-:W3:Y:S04]  /*0510*/  LDG.E R16, desc[UR10][R16.64] ;  /* 0x0000000a10107981 */ /* 0x000ee8000c1e1900 */
[----:B------:R-:W5:Y:S04]  /*0520*/  LDG.E R13, desc[UR10][R12.64] ;  /* 0x0000000a0c0d7981 */ /* 0x000f68000c1e1900 */
[----:B------:R-:W5:Y:S01]  /*0530*/  LDG.E R27, desc[UR10][R10.64+0x1c] ;  /* 0x00001c0a0a1b7981 */ /* 0x000f62000c1e1900 */
[----:B------:R-:W-:Y:S01]  /*0540*/  UIADD3 UR5, UPT, UPT, UR5, 0x8, URZ ;  /* 0x0000000805057890 */ /* 0x000fe2000fffe0ff */
[----:B------:R-:W-:Y:S01]  /*0550*/  IADD3 R23, PT, PT, R23, 0x8, RZ ;  /* 0x0000000817177810 */ /* 0x000fe20007ffe0ff */
[----:B--2---:R-:W-:Y:S01]  /*0560*/  FFMA R25, R26, R8, R25 ;  /* 0x000000081a197223 */ /* 0x004fe20000000019 */
[----:B------:R-:W-:-:S04]  /*0570*/  LOP3.LUT R8, R7, 0xfffffff8, RZ, 0xc0, !PT ;  /* 0xfffffff807087812 */ /* 0x000fc800078ec0ff */
[----:B------:R-:W-:Y:S01]  /*0580*/  ISETP.NE.AND P1, PT, R8, UR5, PT ;  /* 0x0000000508007c0c */ /* 0x000fe2000bf25270 */
[----:B----4-:R-:W-:-:S04]  /*0590*/  FFMA R19, R14, R19, R25 ;  /* 0x000000130e137223 */ /* 0x010fc80000000019 */
[----:B---3--:R-:W-:-:S04]  /*05a0*/  FFMA R18, R16, R18, R19 ;  /* 0x0000001210127223 */ /* 0x008fc80000000013 */
[----:B-----5:R-:W-:-:S04]  /*05b0*/  FFMA R25, R13, R27, R18 ;  /* 0x0000001b0d197223 */ /* 0x020fc80000000012 */
[----:B------:R-:W-:Y:S05]  /*05c0*/  @P1 BRA `(.L_x_49) ;  /* 0xfffffffc003c1947 */ /* 0x000fea000383ffff */
.L_x_48:
[----:B------:R-:W-:-:S13]  /*05d0*/  ISETP.NE.AND P1, PT, R20, RZ, PT ;  /* 0x000000ff1400720c */ /* 0x000fda0003f25270 */
[----:B------:R-:W-:Y:S05]  /*05e0*/  @!P1 BRA `(.L_x_50) ;  /* 0x0000000000ec9947 */ /* 0x000fea0003800000 */
[----:B------:R-:W-:-:S04]  /*05f0*/  IADD3 R10, PT, PT, R20, -0x1, RZ ;  /* 0xffffffff140a7810 */ /* 0x000fc80007ffe0ff */
[----:B------:R-:W-:-:S13]  /*0600*/  ISETP.GE.U32.AND P1, PT, R10, 0x3, PT ;  /* 0x000000030a00780c */ /* 0x000fda0003f26070 */
[----:B------:R-:W-:Y:S05]  /*0610*/  @!P1 BRA `(.L_x_51) ;  /* 0x0000000000689947 */ /* 0x000fea0003800000 */
[----:B------:R-:W0:Y:S01]  /*0620*/  LDC.64 R16, c[0x0][0x390] ;  /* 0x0000e400ff107b82 */ /* 0x000e220000000a00 */
[----:B------:R-:W-:-:S07]  /*0630*/  IMAD R13, R22, R21, R8 ;  /* 0x00000015160d7224 */ /* 0x000fce00078e0208 */
[----:B------:R-:W1:Y:S01]  /*0640*/  LDC.64 R10, c[0x0][0x380] ;  /* 0x0000e000ff0a7b82 */ /* 0x000e620000000a00 */
[----:B0-----:R-:W-:Y:S01]  /*0650*/  IMAD.WIDE R16, R13, 0x4, R16 ;  /* 0x000000040d107825 */ /* 0x001fe200078e0210 */
[----:B------:R-:W-:-:S04]  /*0660*/  IADD3 R13, PT, PT, R24, R23, RZ ;  /* 0x00000017180d7210 */ /* 0x000fc80007ffe0ff */
[C---:B------:R-:W-:Y:S01]  /*0670*/  IADD3 R15, PT, PT, R13.reuse, 0x1, RZ ;  /* 0x000000010d0f7810 */ /* 0x040fe20007ffe0ff */
[----:B------:R-:W2:Y:S01]  /*0680*/  LDG.E R26, desc[UR10][R16.64] ;  /* 0x0000000a101a7981 */ /* 0x000ea2000c1e1900 */
[C-C-:B-1----:R-:W-:Y:S01]  /*0690*/  IMAD.WIDE.U32 R28, R13.reuse, 0x4, R10.reuse ;  /* 0x000000040d1c7825 */ /* 0x142fe200078e000a */
[----:B------:R-:W-:Y:S02]  /*06a0*/  IADD3 R12, PT, PT, R13, 0x2, RZ ;  /* 0x000000020d0c7810 */ /* 0x000fe40007ffe0ff */
[----:B------:R-:W3:Y:S01]  /*06b0*/  LDG.E R19, desc[UR10][R16.64+0x4] ;  /* 0x0000040a10137981 */ /* 0x000ee2000c1e1900 */
[----:B------:R-:W-:-:S03]  /*06c0*/  IMAD.WIDE.U32 R14, R15, 0x4, R10 ;  /* 0x000000040f0e7825 */ /* 0x000fc600078e000a */
[----:B------:R-:W2:Y:S04]  /*06d0*/  LDG.E R28, desc[UR10][R28.64] ;  /* 0x0000000a1c1c7981 */ /* 0x000ea8000c1e1900 */
[----:B------:R0:W3:Y:S04]  /*06e0*/  LDG.E R14, desc[UR10][R14.64] ;  /* 0x0000000a0e0e7981 */ /* 0x0000e8000c1e1900 */
[----:B------:R-:W4:Y:S04]  /*06f0*/  LDG.E R18, desc[UR10][R16.64+0x8] ;  /* 0x0000080a10127981 */ /* 0x000f28000c1e1900 */
[----:B------:R-:W5:Y:S01]  /*0700*/  LDG.E R27, desc[UR10][R16.64+0xc] ;  /* 0x00000c0a101b7981 */ /* 0x000f62000c1e1900 */
[----:B0-----:R-:W-:Y:S01]  /*0710*/  IADD3 R15, PT, PT, R13, 0x3, RZ ;  /* 0x000000030d0f7810 */ /* 0x001fe20007ffe0ff */
[----:B------:R-:W-:-:S04]  /*0720*/  IMAD.WIDE.U32 R12, R12, 0x4, R10 ;  /* 0x000000040c0c7825 */ /* 0x000fc800078e000a */
[----:B------:R-:W-:Y:S02]  /*0730*/  IMAD.WIDE.U32 R10, R15, 0x4, R10 ;  /* 0x000000040f0a7825 */ /* 0x000fe400078e000a */
[----:B------:R-:W4:Y:S04]  /*0740*/  LDG.E R12, desc[UR10][R12.64] ;  /* 0x0000000a0c0c7981 */ /* 0x000f28000c1e1900 */
[----:B------:R-:W5:Y:S01]  /*0750*/  LDG.E R11, desc[UR10][R10.64] ;  /* 0x0000000a0a0b7981 */ /* 0x000f62000c1e1900 */
[----:B------:R-:W-:Y:S02]  /*0760*/  IADD3 R23, PT, PT, R23, 0x4, RZ ;  /* 0x0000000417177810 */ /* 0x000fe40007ffe0ff */
[----:B------:R-:W-:Y:S01]  /*0770*/  IADD3 R8, PT, PT, R8, 0x4, RZ ;  /* 0x0000000408087810 */ /* 0x000fe20007ffe0ff */
[----:B--2---:R-:W-:-:S04]  /*0780*/  FFMA R25, R28, R26, R25 ;  /* 0x0000001a1c197223 */ /* 0x004fc80000000019 */
[----:B---3--:R-:W-:-:S04]  /*0790*/  FFMA R19, R14, R19, R25 ;  /* 0x000000130e137223 */ /* 0x008fc80000000019 */
[----:B----4-:R-:W-:-:S04]  /*07a0*/  FFMA R18, R12, R18, R19 ;  /* 0x000000120c127223 */ /* 0x010fc80000000013 */
[----:B-----5:R-:W-:-:S07]  /*07b0*/  FFMA R25, R11, R27, R18 ;  /* 0x0000001b0b197223 */ /* 0x020fce0000000012 */
.L_x_51:
[----:B------:R-:W-:-:S13]  /*07c0*/  LOP3.LUT P1, R10, R7, 0x3, RZ, 0xc0, !PT ;  /* 0x00000003070a7812 */ /* 0x000fda000782c0ff */
[----:B------:R-:W-:Y:S05]  /*07d0*/  @!P1 BRA `(.L_x_50) ;  /* 0x0000000000709947 */ /* 0x000fea0003800000 */
[----:B------:R-:W-:Y:S02]  /*07e0*/  ISETP.NE.AND P1, PT, R10, 0x1, PT ;  /* 0x000000010a00780c */ /* 0x000fe40003f25270 */
[----:B------:R-:W-:-:S04]  /*07f0*/  LOP3.LUT R10, R7, 0x1, RZ, 0xc0, !PT ;  /* 0x00000001070a7812 */ /* 0x000fc800078ec0ff */
[----:B------:R-:W-:-:S07]  /*0800*/  ISETP.NE.U32.AND P2, PT, R10, 0x1, PT ;  /* 0x000000010a00780c */ /* 0x000fce0003f45070 */
[----:B------:R-:W0:Y:S01]  /*0810*/  @P1 LDC.64 R10, c[0x0][0x390] ;  /* 0x0000e400ff0a1b82 */ /* 0x000e220000000a00 */
[----:B------:R-:W-:Y:S01]  /*0820*/  @P1 IMAD R27, R22, R21, R8 ;  /* 0x00000015161b1224 */ /* 0x000fe200078e0208 */
[----:B------:R-:W-:Y:S02]  /*0830*/  @P1 IADD3 R17, PT, PT, R24, R23, RZ ;  /* 0x0000001718111210 */ /* 0x000fe40007ffe0ff */
[----:B------:R-:W-:Y:S02]  /*0840*/  @P1 IADD3 R23, PT, PT, R23, 0x2, RZ ;  /* 0x0000000217171810 */ /* 0x000fe40007ffe0ff */
[----:B------:R-:W-:Y:S02]  /*0850*/  @P1 IADD3 R8, PT, PT, R8, 0x2, RZ ;  /* 0x0000000208081810 */ /* 0x000fe40007ffe0ff */
[----:B------:R-:W1:Y:S01]  /*0860*/  @P1 LDC.64 R18, c[0x0][0x380] ;  /* 0x0000e000ff121b82 */ /* 0x000e620000000a00 */
[----:B------:R-:W-:Y:S02]  /*0870*/  @!P2 IADD3 R23, PT, PT, R24, R23, RZ ;  /* 0x000000171817a210 */ /* 0x000fe40007ffe0ff */
[----:B------:R-:W-:-:S05]  /*0880*/  @!P2 IMAD R21, R22, R21, R8 ;  /* 0x000000151615a224 */ /* 0x000fca00078e0208 */
[----:B------:R-:W2:Y:S08]  /*0890*/  @!P2 LDC.64 R12, c[0x0][0x380] ;  /* 0x0000e000ff0cab82 */ /* 0x000eb00000000a00 */
[----:B------:R-:W3:Y:S01]  /*08a0*/  @!P2 LDC.64 R14, c[0x0][0x390] ;  /* 0x0000e400ff0eab82 */ /* 0x000ee20000000a00 */
[----:B0-----:R-:W-:Y:S01]  /*08b0*/  @P1 IMAD.WIDE R10, R27, 0x4, R10 ;  /* 0x000000041b0a1825 */ /* 0x001fe200078e020a */
[----:B------:R-:W-:-:S04]  /*08c0*/  @P1 IADD3 R27, PT, PT, R17, 0x1, RZ ;  /* 0x00000001111b1810 */ /* 0x000fc80007ffe0ff */
[----:B------:R-:W4:Y:S01]  /*08d0*/  @P1 LDG.E R8, desc[UR10][R10.64] ;  /* 0x0000000a0a081981 */ /* 0x000f22000c1e1900 */
[----:B-1----:R-:W-:-:S04]  /*08e0*/  @P1 IMAD.WIDE.U32 R16, R17, 0x4, R18 ;  /* 0x0000000411101825 */ /* 0x002fc800078e0012 */
[----:B------:R-:W-:Y:S02]  /*08f0*/  @P1 IMAD.WIDE.U32 R18, R27, 0x4, R18 ;  /* 0x000000041b121825 */ /* 0x000fe400078e0012 */
[----:B------:R-:W4:Y:S02]  /*0900*/  @P1 LDG.E R16, desc[UR10][R16.64] ;  /* 0x0000000a10101981 */ /* 0x000f24000c1e1900 */
[----:B--2---:R-:W-:Y:S02]  /*0910*/  @!P2 IMAD.WIDE.U32 R12, R23, 0x4, R12 ;  /* 0x00000004170ca825 */ /* 0x004fe400078e000c */
[----:B------:R-:W2:Y:S04]  /*0920*/  @P1 LDG.E R19, desc[UR10][R18.64] ;  /* 0x0000000a12131981 */ /* 0x000ea8000c1e1900 */
[----:B------:R-:W5:Y:S01]  /*0930*/  @!P2 LDG.E R12, desc[UR10][R12.64] ;  /* 0x0000000a0c0ca981 */ /* 0x000f62000c1e1900 */
[----:B---3--:R-:W-:-:S03]  /*0940*/  @!P2 IMAD.WIDE R14, R21, 0x4, R14 ;  /* 0x00000004150ea825 */ /* 0x008fc600078e020e */
[----:B------:R-:W2:Y:S04]  /*0950*/  @P1 LDG.E R21, desc[UR10][R10.64+0x4] ;  /* 0x0000040a0a151981 */ /* 0x000ea8000c1e1900 */
[----:B------:R-:W5:Y:S01]  /*0960*/  @!P2 LDG.E R14, desc[UR10][R14.64] ;  /* 0x0000000a0e0ea981 */ /* 0x000f62000c1e1900 */
[----:B----4-:R-:W-:-:S04]  /*0970*/  @P1 FFMA R8, R16, R8, R25 ;  /* 0x0000000810081223 */ /* 0x010fc80000000019 */
[----:B--2---:R-:W-:-:S04]  /*0980*/  @P1 FFMA R25, R19, R21, R8 ;  /* 0x0000001513191223 */ /* 0x004fc80000000008 */
[----:B-----5:R-:W-:-:S07]  /*0990*/  @!P2 FFMA R25, R12, R14, R25 ;  /* 0x0000000e0c19a223 */ /* 0x020fce0000000019 */
.L_x_50:
[----:B------:R-:W-:Y:S01]  /*09a0*/  UIADD3 UR7, UPT, UPT, UR7, 0x1, URZ ;  /* 0x0000000107077890 */ /* 0x000fe2000fffe0ff */
[----:B------:R-:W-:Y:S11]  /*09b0*/  @P0 BRA `(.L_x_52) ;  /* 0xfffffff800140947 */ /* 0x000ff6000383ffff */
[----:B------:R0:W-:Y:S02]  /*09c0*/  STS [R2], R25 ;  /* 0x0000001902007388 */ /* 0x0001e40000000800 */
.L_x_47:
[----:B------:R-:W-:Y:S01]  /*09d0*/  BAR.SYNC.DEFER_BLOCKING 0x0 ;  /* 0x0000000000007b1d */ /* 0x000fe20000010000 */
[----:B------:R-:W-:-:S13]  /*09e0*/  ISETP.NE.AND P0, PT, R0, RZ, PT ;  /* 0x000000ff0000720c */ /* 0x000fda0003f05270 */
[----:B----4-:R-:W-:Y:S05]  /*09f0*/  @P0 EXIT ;  /* 0x000000000000094d */ /* 0x010fea0003800000 */
[----:B------:R-:W1:Y:S01]  /*0a00*/  LDCU UR5, c[0x0][0x39c] ;  /* 0x00007380ff0577ac */ /* 0x000e620008000800 */
[----:B------:R-:W-:Y:S02]  /*0a10*/  IMAD R0, R3, UR9, RZ ;  /* 0x0000000903007c24 */ /* 0x000fe4000f8e02ff */
[----:B------:R-:W-:Y:S02]  /*0a20*/  HFMA2 R19, -RZ, RZ, 0, 0 ;  /* 0x00000000ff137431 */ /* 0x000fe400000001ff */
[----:B------:R-:W-:Y:S01]  /*0a30*/  IMAD R0, R5, R0, R4 ;  /* 0x0000000005007224 */ /* 0x000fe200078e0204 */
[----:B-1----:R-:W-:-:S09]  /*0a40*/  UISETP.GE.AND UP0, UPT, UR5, 0x1, UPT ;  /* 0x000000010500788c */ /* 0x002fd2000bf06270 */
[----:B------:R-:W-:Y:S05]  /*0a50*/  BRA.U !UP0, `(.L_x_53) ;  /* 0x0000000508207547 */ /* 0x000fea000b800000 */
[----:B------:R-:W-:Y:S01]  /*0a60*/  UISETP.GE.U32.AND UP1, UPT, UR5, 0x10, UPT ;  /* 0x000000100500788c */ /* 0x000fe2000bf26070 */
[----:B------:R-:W-:Y:S01]  /*0a70*/  MOV R19, RZ ;  /* 0x000000ff00137202 */ /* 0x000fe20000000f00 */
[----:B------:R-:W-:Y:S01]  /*0a80*/  ULOP3.LUT UR7, UR5, 0xf, URZ, 0xc0, !UPT ;  /* 0x0000000f05077892 */ /* 0x000fe2000f8ec0ff */
[----:B------:R-:W-:-:S03]  /*0a90*/  UMOV UR4, URZ ;  /* 0x000000ff00047c82 */ /* 0x000fc60008000000 */
[----:B------:R-:W-:-:S03]  /*0aa0*/  UISETP.NE.AND UP0, UPT, UR7, URZ, UPT ;  /* 0x000000ff0700728c */ /* 0x000fc6000bf05270 */
[----:B------:R-:W-:Y:S08]  /*0ab0*/  BRA.U !UP1, `(.L_x_54) ;  /* 0x0000000109707547 */ /* 0x000ff0000b800000 */
[----:B------:R-:W-:Y:S01]  /*0ac0*/  ULOP3.LUT UR4, UR5, 0x7ffffff0, URZ, 0xc0, !UPT ;  /* 0x7ffffff005047892 */ /* 0x000fe2000f8ec0ff */
[----:B------:R-:W-:Y:S01]  /*0ad0*/  MOV R19, RZ ;  /* 0x000000ff00137202 */ /* 0x000fe20000000f00 */
[----:B------:R-:W-:Y:S02]  /*0ae0*/  UIADD3 UR8, UPT, UPT, UR6, 0x20, URZ ;  /* 0x0000002006087890 */ /* 0x000fe4000fffe0ff */
[----:B------:R-:W-:-:S12]  /*0af0*/  UIADD3 UR9, UPT, UPT, -UR4, URZ, URZ ;  /* 0x000000ff04097290 */ /* 0x000fd8000fffe1ff */
.L_x_55:
[----:B------:R-:W1:Y:S01]  /*0b00*/  LDS.128 R12, [UR8+-0x20] ;  /* 0xffffe008ff0c7984 */ /* 0x000e620008000c00 */
[----:B------:R-:W-:-:S03]  /*0b10*/  UIADD3 UR9, UPT, UPT, UR9, 0x10, URZ ;  /* 0x0000001009097890 */ /* 0x000fc6000fffe0ff */
[----:B------:R-:W2:Y:S01]  /*0b20*/  LDS.128 R8, [UR8+-0x10] ;  /* 0xfffff008ff087984 */ /* 0x000ea20008000c00 */
[----:B------:R-:W-:-:S03]  /*0b30*/  UISETP.NE.AND UP1, UPT, UR9, URZ, UPT ;  /* 0x000000ff0900728c */ /* 0x000fc6000bf25270 */
[----:B------:R-:W3:Y:S01]  /*0b40*/  LDS.128 R4, [UR8] ;  /* 0x00000008ff047984 */ /* 0x000ee20008000c00 */
[----:B-1----:R-:W-:-:S03]  /*0b50*/  FADD R12, R12, R19 ;  /* 0x000000130c0c7221 */ /* 0x002fc60000000000 */
[----:B------:R-:W1:Y:S01]  /*0b60*/  LDS.128 R16, [UR8+0x10] ;  /* 0x00001008ff107984 */ /* 0x000e620008000c00 */
[----:B------:R-:W-:Y:S01]  /*0b70*/  UIADD3 UR8, UPT, UPT, UR8, 0x40, URZ ;  /* 0x0000004008087890 */ /* 0x000fe2000fffe0ff */
[----:B------:R-:W-:-:S04]  /*0b80*/  FADD R13, R12, R13 ;  /* 0x0000000d0c0d7221 */ /* 0x000fc80000000000 */
[----:B------:R-:W-:-:S04]  /*0b90*/  FADD R14, R13, R14 ;  /* 0x0000000e0d0e7221 */ /* 0x000fc80000000000 */
[----:B------:R-:W-:-:S04]  /*0ba0*/  FADD R15, R14, R15 ;  /* 0x0000000f0e0f7221 */ /* 0x000fc80000000000 */
[----:B--2---:R-:W-:-:S04]  /*0bb0*/  FADD R8, R15, R8 ;  /* 0x000000080f087221 */ /* 0x004fc80000000000 */
[----:B------:R-:W-:-:S04]  /*0bc0*/  FADD R9, R8, R9 ;  /* 0x0000000908097221 */ /* 0x000fc80000000000 */
[----:B------:R-:W-:-:S04]  /*0bd0*/  FADD R10, R9, R10 ;  /* 0x0000000a090a7221 */ /* 0x000fc80000000000 */
[----:B------:R-:W-:-:S04]  /*0be0*/  FADD R11, R10, R11 ;  /* 0x0000000b0a0b7221 */ /* 0x000fc80000000000 */
[----:B---3--:R-:W-:-:S04]  /*0bf0*/  FADD R4, R11, R4 ;  /* 0x000000040b047221 */ /* 0x008fc80000000000 */
        /* <DEDUP_REMOVED lines=8> */
.L_x_54:
[----:B------:R-:W-:Y:S05]  /*0c80*/  BRA.U !UP0, `(.L_x_53) ;  /* 0x0000000108947547 */ /* 0x000fea000b800000 */
[----:B------:R-:W-:Y:S02]  /*0c90*/  UISETP.GE.U32.AND UP0, UPT, UR7, 0x8, UPT ;  /* 0x000000080700788c */ /* 0x000fe4000bf06070 */
[----:B------:R-:W-:-:S04]  /*0ca0*/  ULOP3.LUT UR8, UR5, 0x7, URZ, 0xc0, !UPT ;  /* 0x0000000705087892 */ /* 0x000fc8000f8ec0ff */
[----:B------:R-:W-:-:S03]  /*0cb0*/  UISETP.NE.AND UP1, UPT, UR8, URZ, UPT ;  /* 0x000000ff0800728c */ /* 0x000fc6000bf25270 */
[----:B------:R-:W-:Y:S08]  /*0cc0*/  BRA.U !UP0, `(.L_x_56) ;  /* 0x0000000108307547 */ /* 0x000ff0000b800000 */
[----:B------:R-:W-:Y:S02]  /*0cd0*/  ULEA UR7, UR4, UR6, 0x2 ;  /* 0x0000000604077291 */ /* 0x000fe4000f8e10ff */
[----:B------:R-:W-:-:S07]  /*0ce0*/  UIADD3 UR4, UPT, UPT, UR4, 0x8, URZ ;  /* 0x0000000804047890 */ /* 0x000fce000fffe0ff */
[----:B------:R-:W1:Y:S04]  /*0cf0*/  LDS.128 R8, [UR7] ;  /* 0x00000007ff087984 */ /* 0x000e680008000c00 */
[----:B------:R-:W2:Y:S01]  /*0d00*/  LDS.128 R4, [UR7+0x10] ;  /* 0x00001007ff047984 */ /* 0x000ea20008000c00 */
[----:B-1----:R-:W-:-:S04]  /*0d10*/  FADD R8, R19, R8 ;  /* 0x0000000813087221 */ /* 0x002fc80000000000 */
[----:B------:R-:W-:-:S04]  /*0d20*/  FADD R9, R8, R9 ;  /* 0x0000000908097221 */ /* 0x000fc80000000000 */
[----:B------:R-:W-:-:S04]  /*0d30*/  FADD R10, R9, R10 ;  /* 0x0000000a090a7221 */ /* 0x000fc80000000000 */
[----:B------:R-:W-:-:S04]  /*0d40*/  FADD R11, R10, R11 ;  /* 0x0000000b0a0b7221 */ /* 0x000fc80000000000 */
[----:B--2---:R-:W-:-:S04]  /*0d50*/  FADD R4, R11, R4 ;  /* 0x000000040b047221 */ /* 0x004fc80000000000 */
[----:B------:R-:W-:-:S04]  /*0d60*/  FADD R5, R4, R5 ;  /* 0x0000000504057221 */ /* 0x000fc80000000000 */
[----:B------:R-:W-:-:S04]  /*0d70*/  FADD R6, R5, R6 ;  /* 0x0000000605067221 */ /* 0x000fc80000000000 */
[----:B------:R-:W-:-:S07]  /*0d80*/  FADD R19, R6, R7 ;  /* 0x0000000706137221 */ /* 0x000fce0000000000 */
.L_x_56:
        /* <DEDUP_REMOVED lines=12> */
.L_x_57:
[----:B------:R-:W-:Y:S05]  /*0e50*/  BRA.U !UP1, `(.L_x_53) ;  /* 0x0000000109207547 */ /* 0x000fea000b800000 */
[----:B------:R-:W-:Y:S02]  /*0e60*/  ULEA UR4, UR4, UR6, 0x2 ;  /* 0x0000000604047291 */ /* 0x000fe4000f8e10ff */
[----:B------:R-:W-:-:S12]  /*0e70*/  UIADD3 UR5, UPT, UPT, -UR5, URZ, URZ ;  /* 0x000000ff05057290 */ /* 0x000fd8000fffe1ff */
.L_x_58:
[----:B0-----:R-:W0:Y:S01]  /*0e80*/  LDS R2, [UR4] ;  /* 0x00000004ff027984 */ /* 0x001e220008000800 */
[----:B------:R-:W-:Y:S02]  /*0e90*/  UIADD3 UR5, UPT, UPT, UR5, 0x1, URZ ;  /* 0x0000000105057890 */ /* 0x000fe4000fffe0ff */
[----:B------:R-:W-:Y:S02]  /*0ea0*/  UIADD3 UR4, UPT, UPT, UR4, 0x4, URZ ;  /* 0x0000000404047890 */ /* 0x000fe4000fffe0ff */
[----:B------:R-:W-:Y:S01]  /*0eb0*/  UISETP.NE.AND UP0, UPT, UR5, URZ, UPT ;  /* 0x000000ff0500728c */ /* 0x000fe2000bf05270 */
[----:B0-----:R-:W-:-:S08]  /*0ec0*/  FADD R19, R2, R19 ;  /* 0x0000001302137221 */ /* 0x001fd00000000000 */
[----:B------:R-:W-:Y:S05]  /*0ed0*/  BRA.U UP0, `(.L_x_58) ;  /* 0xfffffffd00e87547 */ /* 0x000fea000b83ffff */
.L_x_53:
[----:B0-----:R-:W0:Y:S02]  /*0ee0*/  LDC.64 R2, c[0x0][0x3a8] ;  /* 0x0000ea00ff027b82 */ /* 0x001e240000000a00 */
[----:B0-----:R-:W-:-:S05]  /*0ef0*/  IMAD.WIDE R2, R0, 0x4, R2 ;  /* 0x0000000400027825 */ /* 0x001fca00078e0202 */
[----:B------:R-:W-:Y:S01]  /*0f00*/  STG.E desc[UR10][R2.64], R19 ;  /* 0x0000001302007986 */ /* 0x000fe2000c10190a */
[----:B------:R-:W-:Y:S05]  /*0f10*/  EXIT ;  /* 0x000000000000794d */ /* 0x000fea0003800000 */
.L_x_59:
        /* <DEDUP_REMOVED lines=14> */
.L_x_69:


//--------------------- .text._Z9init_zeroPfi     --------------------------
	.section	.text._Z9init_zeroPfi,"ax",@progbits
	.align	128
        .global         _Z9init_zeroPfi
        .type           _Z9init_zeroPfi,@function
        .size           _Z9init_zeroPfi,(.L_x_70 - _Z9init_zeroPfi)
        .other          _Z9init_zeroPfi,@"STO_CUDA_ENTRY STV_DEFAULT"
_Z9init_zeroPfi:
.text._Z9init_zeroPfi:
        /* <DEDUP_REMOVED lines=11> */
[----:B-1----:R-:W-:Y:S01]  /*00b0*/  STG.E desc[UR4][R2.64], RZ ;  /* 0x000000ff02007986 */ /* 0x002fe2000c101904 */
[----:B------:R-:W-:Y:S05]  /*00c0*/  EXIT ;  /* 0x000000000000794d */ /* 0x000fea0003800000 */
.L_x_60:
        /* <DEDUP_REMOVED lines=11> */
.L_x_70:


//--------------------- .nv.shared._Z7softmaxPfiS_ --------------------------
	.section	.nv.shared._Z7softmaxPfiS_,"aw",@nobits
	.sectionflags	@""
	.align	16
	.zero		1024


//--------------------- .nv.shared.reserved.0     --------------------------
	.section	.nv.shared.reserved.0,"aw",@nobits
	.weak		__nv_reservedSMEM_offset_0_alias
	.size		__nv_reservedSMEM_offset_0_alias, 0, 64
	.other		__nv_reservedSMEM_offset_0_alias,@"STO_CUDA_RESERVED_SHARED STV_DEFAULT"
__nv_reservedSMEM_offset_0_alias:
	.zero		0
	.zero		64


//--------------------- .nv.shared._Z4reluPfi     --------------------------
	.section	.nv.shared._Z4reluPfi,"aw",@nobits
	.sectionflags	@""
	.align	16
	.zero		1024


//--------------------- .nv.shared._Z17fullyConnected_02PfS_iiS_ --------------------------
	.section	.nv.shared._Z17fullyConnected_02PfS_iiS_,"aw",@nobits
	.sectionflags	@""
	.align	16
	.zero		1024


//--------------------- .nv.shared._Z14fullyConnectedPfS_iiS_ --------------------------
	.section	.nv.shared._Z14fullyConnectedPfS_iiS_,"aw",@nobits
	.sectionflags	@""
	.align	16
.nv.shared._Z14fullyConnectedPfS_iiS_:
	.zero		5120


//--------------------- .nv.shared._Z14remove_paddingPfiiiiS_ --------------------------
	.section	.nv.shared._Z14remove_paddingPfiiiiS_,"aw",@nobits
	.sectionflags	@""
	.align	16
	.zero		1024


//--------------------- .nv.shared._Z10maxPoolingPfiiiS_i --------------------------
	.section	.nv.shared._Z10maxPoolingPfiiiS_i,"aw",@nobits
	.sectionflags	@""
	.align	16
	.zero		1024


//--------------------- .nv.shared._Z14convolution_02PfiiiS_iiiiS_ --------------------------
	.section	.nv.shared._Z14convolution_02PfiiiS_iiiiS_,"aw",@nobits
	.sectionflags	@""
	.align	16
	.zero		1024


//--------------------- .nv.shared._Z14convolution_01PfiiS_iiiiS_ --------------------------
	.section	.nv.shared._Z14convolution_01PfiiS_iiiiS_,"aw",@nobits
	.sectionflags	@""
	.align	16
.nv.shared._Z14convolution_01PfiiS_iiiiS_:
	.zero		3072


//--------------------- .nv.shared._Z9init_zeroPfi --------------------------
	.section	.nv.shared._Z9init_zeroPfi,"aw",@nobits
	.sectionflags	@""
	.align	16
	.zero		1024


//--------------------- .nv.constant0._Z7softmaxPfiS_ --------------------------
	.section	.nv.constant0._Z7softmaxPfiS_,"a",@progbits
	.sectionflags	@""
	.align	4
.nv.constant0._Z7softmaxPfiS_:
	.zero		920


//--------------------- .nv.constant0._Z4reluPfi  --------------------------
	.section	.nv.constant0._Z4reluPfi,"a",@progbits
	.sectionflags	@""
	.align	4
.nv.constant0._Z4reluPfi:
	.zero		908


//--------------------- .nv.constant0._Z17fullyConnected_02PfS_iiS_ --------------------------
	.section	.nv.constant0._Z17fullyConnected_02PfS_iiS_,"a",@progbits
	.sectionflags	@""
	.align	4
.nv.constant0._Z17fullyConnected_02PfS_iiS_:
	.zero		928


//--------------------- .nv.constant0._Z14fullyConnectedPfS_iiS_ --------------------------
	.section	.nv.constant0._Z14fullyConnectedPfS_iiS_,"a",@progbits
	.sectionflags	@""
	.align	4
.nv.constant0._Z14fullyConnectedPfS_iiS_:
	.zero		928


//--------------------- .nv.constant0._Z14remove_paddingPfiiiiS_ --------------------------
	.section	.nv.constant0._Z14remove_paddingPfiiiiS_,"a",@progbits
	.sectionflags	@""
	.align	4
.nv.constant0._Z14remove_paddingPfiiiiS_:
	.zero		928


//--------------------- .nv.constant0._Z10maxPoolingPfiiiS_i --------------------------
	.section	.nv.constant0._Z10maxPoolingPfiiiS_i,"a",@progbits
	.sectionflags	@""
	.align	4
.nv.constant0._Z10maxPoolingPfiiiS_i:
	.zero		932


//--------------------- .nv.constant0._Z14convolution_02PfiiiS_iiiiS_ --------------------------
	.section	.nv.constant0._Z14convolution_02PfiiiS_iiiiS_,"a",@progbits
	.sectionflags	@""
	.align	4
.nv.constant0._Z14convolution_02PfiiiS_iiiiS_:
	.zero		952


//--------------------- .nv.constant0._Z14convolution_01PfiiS_iiiiS_ --------------------------
	.section	.nv.constant0._Z14convolution_01PfiiS_iiiiS_,"a",@progbits
	.sectionflags	@""
	.align	4
.nv.constant0._Z14convolution_01PfiiS_iiiiS_:
	.zero		944


//--------------------- .nv.constant0._Z9init_zeroPfi --------------------------
	.section	.nv.constant0._Z9init_zeroPfi,"a",@progbits
	.sectionflags	@""
	.align	4
.nv.constant0._Z9init_zeroPfi:
	.zero		908


//--------------------- SYMBOLS --------------------------

	.type		.nv.reservedSmem.offset0,@object
	.size		.nv.reservedSmem.offset0,0x4
	.type		.nv.reservedSmem.cap,@object
	.size		.nv.reservedSmem.cap,0x4
